//
// Generated by NVIDIA NVVM Compiler
//
// Compiler Build ID: CL-36424714
// Cuda compilation tools, release 13.0, V13.0.88
// Based on NVVM 20.0.0
//

.version 9.0
.target sm_100
.address_size 64

	// .globl	_Z12setup_kernelP17curandStateXORWOW
.extern .func  (.param .b32 func_retval0) vprintf
(
	.param .b64 vprintf_param_0,
	.param .b64 vprintf_param_1
)
;
.global .align 4 .b8 precalc_xorwow_matrix[102400];
.global .align 4 .b8 precalc_xorwow_offset_matrix[102400];
.global .align 4 .b8 mrg32k3aM1[2304];
.global .align 4 .b8 mrg32k3aM2[2304];
.global .align 4 .b8 mrg32k3aM1SubSeq[2016];
.global .align 4 .b8 mrg32k3aM2SubSeq[2016];
.global .align 4 .b8 mrg32k3aM1Seq[2304];
.global .align 4 .b8 mrg32k3aM2Seq[2304];
.const .align 8 .b8 __cr_lgamma_table[72];
.global .align 1 .b8 $str[8] = {37, 102, 32, 10, 45, 45, 10};

.visible .entry _Z12setup_kernelP17curandStateXORWOW(
	.param .u64 .ptr .align 1 _Z12setup_kernelP17curandStateXORWOW_param_0
)
{
	.reg .pred 	%p<24>;
	.reg .b32 	%r<406>;
	.reg .b64 	%rd<18>;

	ld.param.u64 	%rd8, [_Z12setup_kernelP17curandStateXORWOW_param_0];
	cvta.to.global.u64 	%rd9, %rd8;
	mov.u32 	%r182, %ctaid.x;
	mov.u32 	%r183, %ntid.x;
	mov.u32 	%r184, %tid.x;
	mad.lo.s32 	%r185, %r182, %r183, %r184;
	cvt.s64.s32 	%rd17, %r185;
	mul.wide.s32 	%rd10, %r185, 48;
	add.s64 	%rd2, %rd9, %rd10;
	mov.b32 	%r186, 1593684748;
	mov.b32 	%r187, 832094735;
	st.global.v2.u32 	[%rd2], {%r187, %r186};
	mov.b32 	%r188, -123459836;
	mov.b32 	%r189, 1111207954;
	st.global.v2.u32 	[%rd2+8], {%r189, %r188};
	mov.b32 	%r190, 1476011280;
	mov.b32 	%r191, -589760388;
	st.global.v2.u32 	[%rd2+16], {%r191, %r190};
	setp.eq.s32 	%p1, %r185, 0;
	@%p1 bra 	$L__BB0_42;
	mov.b32 	%r312, 0;
	mov.u64 	%rd12, precalc_xorwow_matrix;
$L__BB0_2:
	and.b64  	%rd4, %rd17, 3;
	setp.eq.s64 	%p2, %rd4, 0;
	@%p2 bra 	$L__BB0_41;
	mul.wide.u32 	%rd11, %r312, 3200;
	add.s64 	%rd5, %rd12, %rd11;
	cvt.u32.u64 	%r2, %rd4;
	mov.b32 	%r313, 0;
$L__BB0_4:
	mov.b32 	%r326, 0;
	mov.u32 	%r327, %r326;
	mov.u32 	%r328, %r326;
	mov.u32 	%r329, %r326;
	mov.u32 	%r330, %r326;
	mov.u32 	%r319, %r326;
$L__BB0_5:
	mul.wide.u32 	%rd13, %r319, 4;
	add.s64 	%rd14, %rd2, %rd13;
	ld.global.u32 	%r10, [%rd14+4];
	shl.b32 	%r11, %r319, 5;
	mov.b32 	%r325, 0;
$L__BB0_6:
	.pragma "nounroll";
	shr.u32 	%r196, %r10, %r325;
	and.b32  	%r197, %r196, 1;
	setp.eq.b32 	%p3, %r197, 1;
	not.pred 	%p4, %p3;
	add.s32 	%r198, %r11, %r325;
	mul.lo.s32 	%r199, %r198, 5;
	mul.wide.u32 	%rd15, %r199, 4;
	add.s64 	%rd6, %rd5, %rd15;
	@%p4 bra 	$L__BB0_8;
	ld.global.u32 	%r200, [%rd6];
	xor.b32  	%r330, %r330, %r200;
	ld.global.u32 	%r201, [%rd6+4];
	xor.b32  	%r329, %r329, %r201;
	ld.global.u32 	%r202, [%rd6+8];
	xor.b32  	%r328, %r328, %r202;
	ld.global.u32 	%r203, [%rd6+12];
	xor.b32  	%r327, %r327, %r203;
	ld.global.u32 	%r204, [%rd6+16];
	xor.b32  	%r326, %r326, %r204;
$L__BB0_8:
	and.b32  	%r206, %r196, 2;
	setp.eq.s32 	%p5, %r206, 0;
	@%p5 bra 	$L__BB0_10;
	ld.global.u32 	%r207, [%rd6+20];
	xor.b32  	%r330, %r330, %r207;
	ld.global.u32 	%r208, [%rd6+24];
	xor.b32  	%r329, %r329, %r208;
	ld.global.u32 	%r209, [%rd6+28];
	xor.b32  	%r328, %r328, %r209;
	ld.global.u32 	%r210, [%rd6+32];
	xor.b32  	%r327, %r327, %r210;
	ld.global.u32 	%r211, [%rd6+36];
	xor.b32  	%r326, %r326, %r211;
$L__BB0_10:
	and.b32  	%r213, %r196, 4;
	setp.eq.s32 	%p6, %r213, 0;
	@%p6 bra 	$L__BB0_12;
	ld.global.u32 	%r214, [%rd6+40];
	xor.b32  	%r330, %r330, %r214;
	ld.global.u32 	%r215, [%rd6+44];
	xor.b32  	%r329, %r329, %r215;
	ld.global.u32 	%r216, [%rd6+48];
	xor.b32  	%r328, %r328, %r216;
	ld.global.u32 	%r217, [%rd6+52];
	xor.b32  	%r327, %r327, %r217;
	ld.global.u32 	%r218, [%rd6+56];
	xor.b32  	%r326, %r326, %r218;
$L__BB0_12:
	and.b32  	%r220, %r196, 8;
	setp.eq.s32 	%p7, %r220, 0;
	@%p7 bra 	$L__BB0_14;
	ld.global.u32 	%r221, [%rd6+60];
	xor.b32  	%r330, %r330, %r221;
	ld.global.u32 	%r222, [%rd6+64];
	xor.b32  	%r329, %r329, %r222;
	ld.global.u32 	%r223, [%rd6+68];
	xor.b32  	%r328, %r328, %r223;
	ld.global.u32 	%r224, [%rd6+72];
	xor.b32  	%r327, %r327, %r224;
	ld.global.u32 	%r225, [%rd6+76];
	xor.b32  	%r326, %r326, %r225;
$L__BB0_14:
	and.b32  	%r227, %r196, 16;
	setp.eq.s32 	%p8, %r227, 0;
	@%p8 bra 	$L__BB0_16;
	ld.global.u32 	%r228, [%rd6+80];
	xor.b32  	%r330, %r330, %r228;
	ld.global.u32 	%r229, [%rd6+84];
	xor.b32  	%r329, %r329, %r229;
	ld.global.u32 	%r230, [%rd6+88];
	xor.b32  	%r328, %r328, %r230;
	ld.global.u32 	%r231, [%rd6+92];
	xor.b32  	%r327, %r327, %r231;
	ld.global.u32 	%r232, [%rd6+96];
	xor.b32  	%r326, %r326, %r232;
$L__BB0_16:
	and.b32  	%r234, %r196, 32;
	setp.eq.s32 	%p9, %r234, 0;
	@%p9 bra 	$L__BB0_18;
	ld.global.u32 	%r235, [%rd6+100];
	xor.b32  	%r330, %r330, %r235;
	ld.global.u32 	%r236, [%rd6+104];
	xor.b32  	%r329, %r329, %r236;
	ld.global.u32 	%r237, [%rd6+108];
	xor.b32  	%r328, %r328, %r237;
	ld.global.u32 	%r238, [%rd6+112];
	xor.b32  	%r327, %r327, %r238;
	ld.global.u32 	%r239, [%rd6+116];
	xor.b32  	%r326, %r326, %r239;
$L__BB0_18:
	and.b32  	%r241, %r196, 64;
	setp.eq.s32 	%p10, %r241, 0;
	@%p10 bra 	$L__BB0_20;
	ld.global.u32 	%r242, [%rd6+120];
	xor.b32  	%r330, %r330, %r242;
	ld.global.u32 	%r243, [%rd6+124];
	xor.b32  	%r329, %r329, %r243;
	ld.global.u32 	%r244, [%rd6+128];
	xor.b32  	%r328, %r328, %r244;
	ld.global.u32 	%r245, [%rd6+132];
	xor.b32  	%r327, %r327, %r245;
	ld.global.u32 	%r246, [%rd6+136];
	xor.b32  	%r326, %r326, %r246;
$L__BB0_20:
	and.b32  	%r248, %r196, 128;
	setp.eq.s32 	%p11, %r248, 0;
	@%p11 bra 	$L__BB0_22;
	ld.global.u32 	%r249, [%rd6+140];
	xor.b32  	%r330, %r330, %r249;
	ld.global.u32 	%r250, [%rd6+144];
	xor.b32  	%r329, %r329, %r250;
	ld.global.u32 	%r251, [%rd6+148];
	xor.b32  	%r328, %r328, %r251;
	ld.global.u32 	%r252, [%rd6+152];
	xor.b32  	%r327, %r327, %r252;
	ld.global.u32 	%r253, [%rd6+156];
	xor.b32  	%r326, %r326, %r253;
$L__BB0_22:
	and.b32  	%r255, %r196, 256;
	setp.eq.s32 	%p12, %r255, 0;
	@%p12 bra 	$L__BB0_24;
	ld.global.u32 	%r256, [%rd6+160];
	xor.b32  	%r330, %r330, %r256;
	ld.global.u32 	%r257, [%rd6+164];
	xor.b32  	%r329, %r329, %r257;
	ld.global.u32 	%r258, [%rd6+168];
	xor.b32  	%r328, %r328, %r258;
	ld.global.u32 	%r259, [%rd6+172];
	xor.b32  	%r327, %r327, %r259;
	ld.global.u32 	%r260, [%rd6+176];
	xor.b32  	%r326, %r326, %r260;
$L__BB0_24:
	and.b32  	%r262, %r196, 512;
	setp.eq.s32 	%p13, %r262, 0;
	@%p13 bra 	$L__BB0_26;
	ld.global.u32 	%r263, [%rd6+180];
	xor.b32  	%r330, %r330, %r263;
	ld.global.u32 	%r264, [%rd6+184];
	xor.b32  	%r329, %r329, %r264;
	ld.global.u32 	%r265, [%rd6+188];
	xor.b32  	%r328, %r328, %r265;
	ld.global.u32 	%r266, [%rd6+192];
	xor.b32  	%r327, %r327, %r266;
	ld.global.u32 	%r267, [%rd6+196];
	xor.b32  	%r326, %r326, %r267;
$L__BB0_26:
	and.b32  	%r269, %r196, 1024;
	setp.eq.s32 	%p14, %r269, 0;
	@%p14 bra 	$L__BB0_28;
	ld.global.u32 	%r270, [%rd6+200];
	xor.b32  	%r330, %r330, %r270;
	ld.global.u32 	%r271, [%rd6+204];
	xor.b32  	%r329, %r329, %r271;
	ld.global.u32 	%r272, [%rd6+208];
	xor.b32  	%r328, %r328, %r272;
	ld.global.u32 	%r273, [%rd6+212];
	xor.b32  	%r327, %r327, %r273;
	ld.global.u32 	%r274, [%rd6+216];
	xor.b32  	%r326, %r326, %r274;
$L__BB0_28:
	and.b32  	%r276, %r196, 2048;
	setp.eq.s32 	%p15, %r276, 0;
	@%p15 bra 	$L__BB0_30;
	ld.global.u32 	%r277, [%rd6+220];
	xor.b32  	%r330, %r330, %r277;
	ld.global.u32 	%r278, [%rd6+224];
	xor.b32  	%r329, %r329, %r278;
	ld.global.u32 	%r279, [%rd6+228];
	xor.b32  	%r328, %r328, %r279;
	ld.global.u32 	%r280, [%rd6+232];
	xor.b32  	%r327, %r327, %r280;
	ld.global.u32 	%r281, [%rd6+236];
	xor.b32  	%r326, %r326, %r281;
$L__BB0_30:
	and.b32  	%r283, %r196, 4096;
	setp.eq.s32 	%p16, %r283, 0;
	@%p16 bra 	$L__BB0_32;
	ld.global.u32 	%r284, [%rd6+240];
	xor.b32  	%r330, %r330, %r284;
	ld.global.u32 	%r285, [%rd6+244];
	xor.b32  	%r329, %r329, %r285;
	ld.global.u32 	%r286, [%rd6+248];
	xor.b32  	%r328, %r328, %r286;
	ld.global.u32 	%r287, [%rd6+252];
	xor.b32  	%r327, %r327, %r287;
	ld.global.u32 	%r288, [%rd6+256];
	xor.b32  	%r326, %r326, %r288;
$L__BB0_32:
	and.b32  	%r290, %r196, 8192;
	setp.eq.s32 	%p17, %r290, 0;
	@%p17 bra 	$L__BB0_34;
	ld.global.u32 	%r291, [%rd6+260];
	xor.b32  	%r330, %r330, %r291;
	ld.global.u32 	%r292, [%rd6+264];
	xor.b32  	%r329, %r329, %r292;
	ld.global.u32 	%r293, [%rd6+268];
	xor.b32  	%r328, %r328, %r293;
	ld.global.u32 	%r294, [%rd6+272];
	xor.b32  	%r327, %r327, %r294;
	ld.global.u32 	%r295, [%rd6+276];
	xor.b32  	%r326, %r326, %r295;
$L__BB0_34:
	and.b32  	%r297, %r196, 16384;
	setp.eq.s32 	%p18, %r297, 0;
	@%p18 bra 	$L__BB0_36;
	ld.global.u32 	%r298, [%rd6+280];
	xor.b32  	%r330, %r330, %r298;
	ld.global.u32 	%r299, [%rd6+284];
	xor.b32  	%r329, %r329, %r299;
	ld.global.u32 	%r300, [%rd6+288];
	xor.b32  	%r328, %r328, %r300;
	ld.global.u32 	%r301, [%rd6+292];
	xor.b32  	%r327, %r327, %r301;
	ld.global.u32 	%r302, [%rd6+296];
	xor.b32  	%r326, %r326, %r302;
$L__BB0_36:
	and.b32  	%r304, %r196, 32768;
	setp.eq.s32 	%p19, %r304, 0;
	@%p19 bra 	$L__BB0_38;
	ld.global.u32 	%r305, [%rd6+300];
	xor.b32  	%r330, %r330, %r305;
	ld.global.u32 	%r306, [%rd6+304];
	xor.b32  	%r329, %r329, %r306;
	ld.global.u32 	%r307, [%rd6+308];
	xor.b32  	%r328, %r328, %r307;
	ld.global.u32 	%r308, [%rd6+312];
	xor.b32  	%r327, %r327, %r308;
	ld.global.u32 	%r309, [%rd6+316];
	xor.b32  	%r326, %r326, %r309;
$L__BB0_38:
	add.s32 	%r325, %r325, 16;
	setp.ne.s32 	%p20, %r325, 32;
	@%p20 bra 	$L__BB0_6;
	mad.lo.s32 	%r310, %r319, -31, %r11;
	add.s32 	%r319, %r310, 1;
	setp.ne.s32 	%p21, %r319, 5;
	@%p21 bra 	$L__BB0_5;
	st.global.u32 	[%rd2+4], %r330;
	st.global.u32 	[%rd2+8], %r329;
	st.global.u32 	[%rd2+12], %r328;
	st.global.u32 	[%rd2+16], %r327;
	st.global.u32 	[%rd2+20], %r326;
	add.s32 	%r313, %r313, 1;
	setp.lt.u32 	%p22, %r313, %r2;
	@%p22 bra 	$L__BB0_4;
$L__BB0_41:
	shr.u64 	%rd7, %rd17, 2;
	add.s32 	%r312, %r312, 1;
	setp.gt.u64 	%p23, %rd17, 3;
	mov.u64 	%rd17, %rd7;
	@%p23 bra 	$L__BB0_2;
$L__BB0_42:
	mov.b32 	%r311, 0;
	st.global.v2.u32 	[%rd2+24], {%r311, %r311};
	st.global.u32 	[%rd2+32], %r311;
	mov.b64 	%rd16, 0;
	st.global.u64 	[%rd2+40], %rd16;
	ret;

}
	// .globl	_Z15generate_kernelP17curandStateXORWOWPi
.visible .entry _Z15generate_kernelP17curandStateXORWOWPi(
	.param .u64 .ptr .align 1 _Z15generate_kernelP17curandStateXORWOWPi_param_0,
	.param .u64 .ptr .align 1 _Z15generate_kernelP17curandStateXORWOWPi_param_1
)
{
	.reg .pred 	%p<2>;
	.reg .b32 	%r<201>;
	.reg .b32 	%f<2>;
	.reg .b64 	%rd<9>;
	.reg .b64 	%fd<2>;

	ld.param.u64 	%rd3, [_Z15generate_kernelP17curandStateXORWOWPi_param_0];
	ld.param.u64 	%rd2, [_Z15generate_kernelP17curandStateXORWOWPi_param_1];
	cvta.to.global.u64 	%rd4, %rd3;
	mov.u32 	%r30, %tid.x;
	mov.u32 	%r31, %ctaid.x;
	shl.b32 	%r32, %r31, 6;
	add.s32 	%r1, %r32, %r30;
	mul.wide.s32 	%rd5, %r1, 48;
	add.s64 	%rd1, %rd4, %rd5;
	ld.global.v2.u32 	{%r2, %r196}, [%rd1];
	ld.global.v2.u32 	{%r197, %r198}, [%rd1+8];
	ld.global.v2.u32 	{%r199, %r200}, [%rd1+16];
	ld.global.v2.u32 	{%r8, %r9}, [%rd1+24];
	ld.global.f32 	%f1, [%rd1+32];
	ld.global.f64 	%fd1, [%rd1+40];
	neg.s32 	%r192, %r2;
	mov.b32 	%r193, 0;
	mov.u32 	%r194, %r193;
	mov.u32 	%r195, %r2;
$L__BB1_1:
	shr.u32 	%r33, %r196, 2;
	xor.b32  	%r34, %r33, %r196;
	shl.b32 	%r35, %r200, 4;
	shl.b32 	%r36, %r34, 1;
	xor.b32  	%r37, %r35, %r36;
	xor.b32  	%r38, %r37, %r200;
	xor.b32  	%r39, %r38, %r34;
	shr.u32 	%r40, %r197, 2;
	xor.b32  	%r41, %r40, %r197;
	shl.b32 	%r42, %r39, 4;
	shl.b32 	%r43, %r41, 1;
	xor.b32  	%r44, %r42, %r43;
	xor.b32  	%r45, %r44, %r39;
	xor.b32  	%r46, %r45, %r41;
	add.s32 	%r47, %r46, %r195;
	and.b32  	%r48, %r47, 1;
	shr.u32 	%r49, %r198, 2;
	xor.b32  	%r50, %r49, %r198;
	shl.b32 	%r51, %r46, 4;
	shl.b32 	%r52, %r50, 1;
	xor.b32  	%r53, %r51, %r52;
	xor.b32  	%r54, %r53, %r46;
	xor.b32  	%r55, %r54, %r50;
	sub.s32 	%r56, %r195, %r55;
	or.b32  	%r57, %r56, -2;
	sub.s32 	%r58, %r195, %r39;
	or.b32  	%r59, %r58, -2;
	add.s32 	%r60, %r194, %r48;
	sub.s32 	%r61, %r59, %r60;
	add.s32 	%r62, %r57, %r61;
	shr.u32 	%r63, %r199, 2;
	xor.b32  	%r64, %r63, %r199;
	shl.b32 	%r65, %r55, 4;
	shl.b32 	%r66, %r64, 1;
	xor.b32  	%r67, %r65, %r66;
	xor.b32  	%r68, %r67, %r55;
	xor.b32  	%r69, %r68, %r64;
	add.s32 	%r70, %r69, %r195;
	and.b32  	%r71, %r70, 1;
	sub.s32 	%r72, %r71, %r62;
	shr.u32 	%r73, %r200, 2;
	xor.b32  	%r74, %r73, %r200;
	shl.b32 	%r75, %r69, 4;
	shl.b32 	%r76, %r74, 1;
	xor.b32  	%r77, %r75, %r76;
	xor.b32  	%r78, %r77, %r69;
	xor.b32  	%r79, %r78, %r74;
	add.s32 	%r80, %r192, -1;
	add.s32 	%r81, %r79, %r80;
	and.b32  	%r82, %r81, 1;
	add.s32 	%r83, %r72, %r82;
	shr.u32 	%r84, %r39, 2;
	xor.b32  	%r85, %r84, %r39;
	shl.b32 	%r86, %r79, 4;
	shl.b32 	%r87, %r85, 1;
	xor.b32  	%r88, %r86, %r87;
	xor.b32  	%r89, %r88, %r79;
	xor.b32  	%r90, %r89, %r85;
	add.s32 	%r91, %r90, %r195;
	and.b32  	%r92, %r91, 1;
	add.s32 	%r93, %r83, %r92;
	shr.u32 	%r94, %r46, 2;
	xor.b32  	%r95, %r94, %r46;
	shl.b32 	%r96, %r90, 4;
	shl.b32 	%r97, %r95, 1;
	xor.b32  	%r98, %r96, %r97;
	xor.b32  	%r99, %r98, %r90;
	xor.b32  	%r100, %r99, %r95;
	shr.u32 	%r101, %r55, 2;
	xor.b32  	%r102, %r101, %r55;
	shl.b32 	%r103, %r100, 4;
	shl.b32 	%r104, %r102, 1;
	xor.b32  	%r105, %r103, %r104;
	xor.b32  	%r106, %r105, %r100;
	xor.b32  	%r107, %r106, %r102;
	add.s32 	%r108, %r107, %r195;
	and.b32  	%r109, %r108, 1;
	add.s32 	%r110, %r93, %r109;
	shr.u32 	%r111, %r69, 2;
	xor.b32  	%r112, %r111, %r69;
	shl.b32 	%r113, %r107, 4;
	shl.b32 	%r114, %r112, 1;
	xor.b32  	%r115, %r113, %r114;
	xor.b32  	%r116, %r115, %r107;
	xor.b32  	%r117, %r116, %r112;
	add.s32 	%r118, %r117, %r80;
	and.b32  	%r119, %r118, 1;
	shr.u32 	%r120, %r79, 2;
	xor.b32  	%r121, %r120, %r79;
	shl.b32 	%r122, %r117, 4;
	shl.b32 	%r123, %r121, 1;
	xor.b32  	%r124, %r122, %r123;
	xor.b32  	%r125, %r124, %r117;
	xor.b32  	%r126, %r125, %r121;
	add.s32 	%r127, %r126, %r195;
	and.b32  	%r128, %r127, 1;
	shr.u32 	%r129, %r90, 2;
	xor.b32  	%r130, %r129, %r90;
	shl.b32 	%r131, %r126, 4;
	shl.b32 	%r132, %r130, 1;
	xor.b32  	%r133, %r131, %r132;
	xor.b32  	%r134, %r133, %r126;
	xor.b32  	%r135, %r134, %r130;
	sub.s32 	%r136, %r195, %r135;
	or.b32  	%r137, %r136, -2;
	sub.s32 	%r138, %r195, %r100;
	or.b32  	%r139, %r138, -2;
	add.s32 	%r140, %r110, %r119;
	add.s32 	%r141, %r140, %r128;
	sub.s32 	%r142, %r139, %r141;
	add.s32 	%r143, %r142, %r137;
	shr.u32 	%r144, %r100, 2;
	xor.b32  	%r145, %r144, %r100;
	shl.b32 	%r146, %r135, 4;
	shl.b32 	%r147, %r145, 1;
	xor.b32  	%r148, %r146, %r147;
	xor.b32  	%r149, %r148, %r135;
	xor.b32  	%r196, %r149, %r145;
	add.s32 	%r150, %r196, %r195;
	and.b32  	%r151, %r150, 1;
	sub.s32 	%r152, %r151, %r143;
	shr.u32 	%r153, %r107, 2;
	xor.b32  	%r154, %r153, %r107;
	shl.b32 	%r155, %r196, 4;
	shl.b32 	%r156, %r154, 1;
	xor.b32  	%r157, %r155, %r156;
	xor.b32  	%r158, %r157, %r196;
	xor.b32  	%r197, %r158, %r154;
	add.s32 	%r159, %r197, %r80;
	and.b32  	%r160, %r159, 1;
	add.s32 	%r161, %r152, %r160;
	shr.u32 	%r162, %r117, 2;
	xor.b32  	%r163, %r162, %r117;
	shl.b32 	%r164, %r197, 4;
	shl.b32 	%r165, %r163, 1;
	xor.b32  	%r166, %r164, %r165;
	xor.b32  	%r167, %r166, %r197;
	xor.b32  	%r198, %r167, %r163;
	add.s32 	%r168, %r198, %r195;
	and.b32  	%r169, %r168, 1;
	add.s32 	%r170, %r161, %r169;
	shr.u32 	%r171, %r126, 2;
	xor.b32  	%r172, %r171, %r126;
	shl.b32 	%r173, %r198, 4;
	shl.b32 	%r174, %r172, 1;
	xor.b32  	%r175, %r173, %r174;
	xor.b32  	%r176, %r175, %r198;
	xor.b32  	%r199, %r176, %r172;
	add.s32 	%r177, %r199, %r80;
	and.b32  	%r178, %r177, 1;
	add.s32 	%r179, %r170, %r178;
	shr.u32 	%r180, %r135, 2;
	xor.b32  	%r181, %r180, %r135;
	shl.b32 	%r182, %r199, 4;
	shl.b32 	%r183, %r181, 1;
	xor.b32  	%r184, %r182, %r183;
	xor.b32  	%r185, %r184, %r199;
	xor.b32  	%r200, %r185, %r181;
	add.s32 	%r186, %r200, %r195;
	and.b32  	%r187, %r186, 1;
	add.s32 	%r188, %r179, %r187;
	add.s32 	%r195, %r195, 5798992;
	add.s32 	%r194, %r188, -4;
	add.s32 	%r193, %r193, 16;
	add.s32 	%r192, %r192, -5798992;
	setp.ne.s32 	%p1, %r193, 100000;
	@%p1 bra 	$L__BB1_1;
	add.s32 	%r189, %r2, 1883961632;
	cvta.to.global.u64 	%rd6, %rd2;
	st.global.v2.u32 	[%rd1], {%r189, %r196};
	st.global.v2.u32 	[%rd1+8], {%r197, %r198};
	st.global.v2.u32 	[%rd1+16], {%r199, %r200};
	st.global.v2.u32 	[%rd1+24], {%r8, %r9};
	st.global.f32 	[%rd1+32], %f1;
	st.global.f64 	[%rd1+40], %fd1;
	mul.wide.s32 	%rd7, %r1, 4;
	add.s64 	%rd8, %rd6, %rd7;
	ld.global.u32 	%r190, [%rd8];
	add.s32 	%r191, %r190, %r194;
	st.global.u32 	[%rd8], %r191;
	ret;

}
	// .globl	_Z8rayTraceiPfS_S_fP17curandStateXORWOW
.visible .entry _Z8rayTraceiPfS_S_fP17curandStateXORWOW(
	.param .u32 _Z8rayTraceiPfS_S_fP17curandStateXORWOW_param_0,
	.param .u64 .ptr .align 1 _Z8rayTraceiPfS_S_fP17curandStateXORWOW_param_1,
	.param .u64 .ptr .align 1 _Z8rayTraceiPfS_S_fP17curandStateXORWOW_param_2,
	.param .u64 .ptr .align 1 _Z8rayTraceiPfS_S_fP17curandStateXORWOW_param_3,
	.param .f32 _Z8rayTraceiPfS_S_fP17curandStateXORWOW_param_4,
	.param .u64 .ptr .align 1 _Z8rayTraceiPfS_S_fP17curandStateXORWOW_param_5
)
{
	.local .align 8 .b8 	__local_depot2[8];
	.reg .b64 	%SP;
	.reg .b64 	%SPL;
	.reg .pred 	%p<10>;
	.reg .b32 	%r<32>;
	.reg .b32 	%f<53>;
	.reg .b64 	%rd<20>;
	.reg .b64 	%fd<10>;

	mov.u64 	%SPL, __local_depot2;
	cvta.local.u64 	%SP, %SPL;
	ld.param.u32 	%r4, [_Z8rayTraceiPfS_S_fP17curandStateXORWOW_param_0];
	ld.param.u64 	%rd2, [_Z8rayTraceiPfS_S_fP17curandStateXORWOW_param_1];
	ld.param.u64 	%rd4, [_Z8rayTraceiPfS_S_fP17curandStateXORWOW_param_2];
	ld.param.u64 	%rd3, [_Z8rayTraceiPfS_S_fP17curandStateXORWOW_param_3];
	ld.param.f32 	%f4, [_Z8rayTraceiPfS_S_fP17curandStateXORWOW_param_4];
	ld.param.u64 	%rd5, [_Z8rayTraceiPfS_S_fP17curandStateXORWOW_param_5];
	cvta.to.global.u64 	%rd6, %rd4;
	cvta.to.global.u64 	%rd7, %rd5;
	add.u64 	%rd8, %SP, 0;
	add.u64 	%rd9, %SPL, 0;
	mov.u32 	%r5, %ctaid.x;
	mov.u32 	%r6, %ntid.x;
	mov.u32 	%r7, %tid.x;
	mad.lo.s32 	%r1, %r5, %r6, %r7;
	mul.wide.s32 	%rd10, %r1, 48;
	add.s64 	%rd11, %rd7, %rd10;
	ld.global.v2.u32 	{%r8, %r9}, [%rd11];
	ld.global.u32 	%r10, [%rd11+20];
	shr.u32 	%r11, %r9, 2;
	xor.b32  	%r12, %r11, %r9;
	shl.b32 	%r13, %r10, 4;
	shl.b32 	%r14, %r12, 1;
	xor.b32  	%r15, %r13, %r14;
	xor.b32  	%r16, %r15, %r10;
	xor.b32  	%r17, %r16, %r12;
	add.s32 	%r18, %r8, %r17;
	add.s32 	%r19, %r18, 362437;
	cvt.rn.f32.u32 	%f5, %r19;
	fma.rn.f32 	%f6, %f5, 0f2F800000, 0f2F000000;
	cvt.f64.f32 	%fd1, %f6;
	st.local.f64 	[%rd9], %fd1;
	mov.u64 	%rd12, $str;
	cvta.global.u64 	%rd13, %rd12;
	{ // callseq 0, 0
	.param .b64 param0;
	st.param.b64 	[param0], %rd13;
	.param .b64 param1;
	st.param.b64 	[param1], %rd8;
	.param .b32 retval0;
	call.uni (retval0), 
	vprintf, 
	(
	param0, 
	param1
	);
	ld.param.b32 	%r20, [retval0];
	} // callseq 0
	setp.ge.s32 	%p1, %r1, %r4;
	mul.wide.s32 	%rd14, %r1, 4;
	add.s64 	%rd1, %rd6, %rd14;
	@%p1 bra 	$L__BB2_2;
	cvta.to.global.u64 	%rd15, %rd2;
	cvta.to.global.u64 	%rd16, %rd3;
	cvt.rn.f32.s32 	%f7, %r1;
	mul.f32 	%f8, %f7, 0f41A00000;
	cvt.rn.f32.s32 	%f9, %r4;
	div.rn.f32 	%f10, %f8, %f9;
	abs.f32 	%f11, %f10;
	setp.gt.f32 	%p2, %f11, 0f4B800000;
	mov.f32 	%f12, 0f00000000;
	mul.rn.f32 	%f13, %f10, %f12;
	selp.f32 	%f14, %f13, %f10, %p2;
	add.f32 	%f15, %f14, %f14;
	cvt.rni.f32.f32 	%f16, %f15;
	cvt.rzi.s32.f32 	%r22, %f16;
	fma.rn.f32 	%f17, %f16, 0fBF000000, %f14;
	add.s32 	%r23, %r22, 1;
	mul.rn.f32 	%f18, %f17, %f17;
	fma.rn.f32 	%f19, %f18, 0fBF17ACC9, 0f40233590;
	fma.rn.f32 	%f20, %f18, 0f3E684E12, 0fBFAAD2E0;
	fma.rn.f32 	%f21, %f19, %f18, 0fC0A55DF6;
	fma.rn.f32 	%f22, %f20, %f18, 0f4081E0CF;
	fma.rn.f32 	%f23, %f18, %f17, 0f00000000;
	fma.rn.f32 	%f24, %f22, %f18, 0fC09DE9E6;
	fma.rn.f32 	%f25, %f21, %f23, 0f00000000;
	fma.rn.f32 	%f26, %f24, %f18, 0f3F800000;
	fma.rn.f32 	%f27, %f17, 0f40490FDB, %f25;
	and.b32  	%r24, %r22, 1;
	setp.eq.b32 	%p3, %r24, 1;
	selp.f32 	%f28, %f27, %f26, %p3;
	and.b32  	%r25, %r23, 2;
	setp.eq.s32 	%p4, %r25, 0;
	sub.f32 	%f29, %f12, %f28;
	selp.f32 	%f30, %f28, %f29, %p4;
	cvt.f64.f32 	%fd2, %f30;
	fma.rn.f64 	%fd3, %fd2, 0d4039000000000000, 0d4049000000000000;
	mul.f64 	%fd4, %fd3, %fd1;
	mul.f64 	%fd5, %fd4, 0d40C3880000000000;
	cvt.rn.f32.f64 	%f31, %fd5;
	add.s64 	%rd18, %rd15, %rd14;
	st.global.f32 	[%rd18], %f31;
	mov.b32 	%r26, 0;
	st.global.u32 	[%rd1], %r26;
	add.f32 	%f32, %f10, %f10;
	cvt.rni.f32.f32 	%f33, %f32;
	cvt.rzi.s32.f32 	%r27, %f33;
	fma.rn.f32 	%f34, %f33, 0fBF000000, %f10;
	mul.rn.f32 	%f35, %f34, %f34;
	fma.rn.f32 	%f36, %f35, 0fBF17ACC9, 0f40233590;
	fma.rn.f32 	%f37, %f35, 0f3E684E12, 0fBFAAD2E0;
	fma.rn.f32 	%f38, %f36, %f35, 0fC0A55DF6;
	fma.rn.f32 	%f39, %f37, %f35, 0f4081E0CF;
	fma.rn.f32 	%f40, %f35, %f34, 0f00000000;
	fma.rn.f32 	%f41, %f39, %f35, 0fC09DE9E6;
	fma.rn.f32 	%f42, %f38, %f40, 0f00000000;
	fma.rn.f32 	%f43, %f41, %f35, 0f3F800000;
	fma.rn.f32 	%f44, %f34, 0f40490FDB, %f42;
	and.b32  	%r28, %r27, 1;
	setp.eq.b32 	%p5, %r28, 1;
	selp.f32 	%f45, %f43, %f44, %p5;
	and.b32  	%r29, %r27, 2;
	setp.eq.s32 	%p6, %r29, 0;
	sub.f32 	%f46, %f12, %f45;
	selp.f32 	%f47, %f45, %f46, %p6;
	cvt.rzi.f32.f32 	%f48, %f10;
	setp.eq.f32 	%p7, %f10, %f48;
	selp.f32 	%f49, %f13, %f47, %p7;
	cvt.f64.f32 	%fd6, %f49;
	fma.rn.f64 	%fd7, %fd6, 0d4039000000000000, 0d4049000000000000;
	mul.f64 	%fd8, %fd7, %fd1;
	mul.f64 	%fd9, %fd8, 0d40C3880000000000;
	cvt.rn.f32.f64 	%f50, %fd9;
	add.s64 	%rd19, %rd16, %rd14;
	st.global.f32 	[%rd19], %f50;
$L__BB2_2:
	setp.leu.f32 	%p8, %f4, 0f00000000;
	@%p8 bra 	$L__BB2_6;
	ld.global.f32 	%f52, [%rd1];
	mov.b32 	%r31, 0;
$L__BB2_4:
	add.f32 	%f52, %f52, 0f3F800000;
	add.s32 	%r31, %r31, 1;
	cvt.rn.f32.u32 	%f51, %r31;
	setp.gt.f32 	%p9, %f4, %f51;
	@%p9 bra 	$L__BB2_4;
	st.global.f32 	[%rd1], %f52;
$L__BB2_6:
	ret;

}


// ===== COMPILED SASS (sm_100) =====

	.target	sm_100

	.elftype	@"ET_EXEC"


//--------------------- .note.nv.tkinfo           --------------------------
	.section	.note.nv.tkinfo,"",@"SHT_NOTE"
	.sectionflags	@"SHF_NOTE_NV_TKINFO"
	.tkinfo
        /*0018*/ 	.word	0x00000002
        /*0030*/ 	.string	""
        /*0030*/ 	.string	"ptxas"
        /*0030*/ 	.string	"Cuda compilation tools, release 13.0, V13.0.88"
        /*0030*/ 	.string	"Build cuda_13.0.r13.0/compiler.36424714_0"
        /*0030*/ 	.string	"-arch sm_100 -m 64 "



//--------------------- .note.nv.cuinfo           --------------------------
	.section	.note.nv.cuinfo,"",@"SHT_NOTE"
	.sectionflags	@"SHF_NOTE_NV_CUINFO"
        /*0018*/ 	.short	0x0002
        /*001a*/ 	.short	0x0064
        /*001c*/ 	.short	0x0082
	.zero		2


//--------------------- .nv.info                  --------------------------
	.section	.nv.info,"",@"SHT_CUDA_INFO"
	.align	4


	//----- nvinfo : EIATTR_REGCOUNT
	.align		4
        /*0000*/ 	.byte	0x04, 0x2f
        /*0002*/ 	.short	(.L_11 - .L_10)
	.align		4
.L_10:
        /*0004*/ 	.word	index@(_Z12setup_kernelP17curandStateXORWOW)
        /*0008*/ 	.word	0x0000001f


	//----- nvinfo : EIATTR_FRAME_SIZE
	.align		4
.L_11:
        /*000c*/ 	.byte	0x04, 0x11
        /*000e*/ 	.short	(.L_13 - .L_12)
	.align		4
.L_12:
        /*0010*/ 	.word	index@(_Z12setup_kernelP17curandStateXORWOW)
        /*0014*/ 	.word	0x00000000


	//----- nvinfo : EIATTR_REGCOUNT
	.align		4
.L_13:
        /*0018*/ 	.byte	0x04, 0x2f
        /*001a*/ 	.short	(.L_15 - .L_14)
	.align		4
.L_14:
        /*001c*/ 	.word	index@(_Z15generate_kernelP17curandStateXORWOWPi)
        /*0020*/ 	.word	0x00000020


	//----- nvinfo : EIATTR_FRAME_SIZE
	.align		4
.L_15:
        /*0024*/ 	.byte	0x04, 0x11
        /*0026*/ 	.short	(.L_17 - .L_16)
	.align		4
.L_16:
        /*0028*/ 	.word	index@(_Z15generate_kernelP17curandStateXORWOWPi)
        /*002c*/ 	.word	0x00000000


	//----- nvinfo : EIATTR_REGCOUNT
	.align		4
.L_17:
        /*0030*/ 	.byte	0x04, 0x2f
        /*0032*/ 	.short	(.L_19 - .L_18)
	.align		4
.L_18:
        /*0034*/ 	.word	index@(_Z8rayTraceiPfS_S_fP17curandStateXORWOW)
        /*0038*/ 	.word	0x00000018


	//----- nvinfo : EIATTR_FRAME_SIZE
	.align		4
.L_19:
        /*003c*/ 	.byte	0x04, 0x11
        /*003e*/ 	.short	(.L_21 - .L_20)
	.align		4
.L_20:
        /*0040*/ 	.word	index@($__internal_0_$__cuda_sm3x_div_rn_noftz_f32_slowpath)
        /*0044*/ 	.word	0x00000008


	//----- nvinfo : EIATTR_FRAME_SIZE
	.align		4
.L_21:
        /*0048*/ 	.byte	0x04, 0x11
        /*004a*/ 	.short	(.L_23 - .L_22)
	.align		4
.L_22:
        /*004c*/ 	.word	index@(_Z8rayTraceiPfS_S_fP17curandStateXORWOW)
        /*0050*/ 	.word	0x00000008


	//----- nvinfo : EIATTR_MIN_STACK_SIZE
	.align		4
.L_23:
        /*0054*/ 	.byte	0x04, 0x12
        /*0056*/ 	.short	(.L_25 - .L_24)
	.align		4
.L_24:
        /*0058*/ 	.word	index@(_Z8rayTraceiPfS_S_fP17curandStateXORWOW)
        /*005c*/ 	.word	0x00000008


	//----- nvinfo : EIATTR_MIN_STACK_SIZE
	.align		4
.L_25:
        /*0060*/ 	.byte	0x04, 0x12
        /*0062*/ 	.short	(.L_27 - .L_26)
	.align		4
.L_26:
        /*0064*/ 	.word	index@(_Z15generate_kernelP17curandStateXORWOWPi)
        /*0068*/ 	.word	0x00000000


	//----- nvinfo : EIATTR_MIN_STACK_SIZE
	.align		4
.L_27:
        /*006c*/ 	.byte	0x04, 0x12
        /*006e*/ 	.short	(.L_29 - .L_28)
	.align		4
.L_28:
        /*0070*/ 	.word	index@(_Z12setup_kernelP17curandStateXORWOW)
        /*0074*/ 	.word	0x00000000
.L_29:


//--------------------- .nv.compat                --------------------------
	.section	.nv.compat,"",@"SHT_CUDA_COMPAT_INFO"
	.align	4
        /*0000*/ 	.byte	0x02, 0x09, 0x00, 0x00, 0x02, 0x02, 0x01, 0x00, 0x02, 0x05, 0x05, 0x00, 0x03, 0x07, 0x01, 0x01
        /*0010*/ 	.byte	0x02, 0x03, 0x00, 0x00, 0x02, 0x06, 0x01, 0x00, 0x04, 0x0b, 0x08, 0x00, 0x01, 0x00, 0x00, 0x00
        /*0020*/ 	.byte	0x00, 0x00, 0x00, 0x00


//--------------------- .nv.info._Z8rayTraceiPfS_S_fP17curandStateXORWOW --------------------------
	.section	.nv.info._Z8rayTraceiPfS_S_fP17curandStateXORWOW,"",@"SHT_CUDA_INFO"
	.sectionflags	@""
	.align	4


	//----- nvinfo : EIATTR_CUDA_API_VERSION
	.align		4
        /*0000*/ 	.byte	0x04, 0x37
        /*0002*/ 	.short	(.L_31 - .L_30)
.L_30:
        /*0004*/ 	.word	0x00000082


	//----- nvinfo : EIATTR_KPARAM_INFO
	.align		4
.L_31:
        /*0008*/ 	.byte	0x04, 0x17
        /*000a*/ 	.short	(.L_33 - .L_32)
.L_32:
        /*000c*/ 	.word	0x00000000
        /*0010*/ 	.short	0x0005
        /*0012*/ 	.short	0x0028
        /*0014*/ 	.byte	0x00, 0xf5, 0x21, 0x00


	//----- nvinfo : EIATTR_KPARAM_INFO
	.align		4
.L_33:
        /*0018*/ 	.byte	0x04, 0x17
        /*001a*/ 	.short	(.L_35 - .L_34)
.L_34:
        /*001c*/ 	.word	0x00000000
        /*0020*/ 	.short	0x0004
        /*0022*/ 	.short	0x0020
        /*0024*/ 	.byte	0x00, 0xf0, 0x11, 0x00


	//----- nvinfo : EIATTR_KPARAM_INFO
	.align		4
.L_35:
        /*0028*/ 	.byte	0x04, 0x17
        /*002a*/ 	.short	(.L_37 - .L_36)
.L_36:
        /*002c*/ 	.word	0x00000000
        /*0030*/ 	.short	0x0003
        /*0032*/ 	.short	0x0018
        /*0034*/ 	.byte	0x00, 0xf5, 0x21, 0x00


	//----- nvinfo : EIATTR_KPARAM_INFO
	.align		4
.L_37:
        /*0038*/ 	.byte	0x04, 0x17
        /*003a*/ 	.short	(.L_39 - .L_38)
.L_38:
        /*003c*/ 	.word	0x00000000
        /*0040*/ 	.short	0x0002
        /*0042*/ 	.short	0x0010
        /*0044*/ 	.byte	0x00, 0xf5, 0x21, 0x00


	//----- nvinfo : EIATTR_KPARAM_INFO
	.align		4
.L_39:
        /*0048*/ 	.byte	0x04, 0x17
        /*004a*/ 	.short	(.L_41 - .L_40)
.L_40:
        /*004c*/ 	.word	0x00000000
        /*0050*/ 	.short	0x0001
        /*0052*/ 	.short	0x0008
        /*0054*/ 	.byte	0x00, 0xf5, 0x21, 0x00


	//----- nvinfo : EIATTR_KPARAM_INFO
	.align		4
.L_41:
        /*0058*/ 	.byte	0x04, 0x17
        /*005a*/ 	.short	(.L_43 - .L_42)
.L_42:
        /*005c*/ 	.word	0x00000000
        /*0060*/ 	.short	0x0000
        /*0062*/ 	.short	0x0000
        /*0064*/ 	.byte	0x00, 0xf0, 0x11, 0x00


	//----- nvinfo : EIATTR_SPARSE_MMA_MASK
	.align		4
.L_43:
        /*0068*/ 	.byte	0x03, 0x50
        /*006a*/ 	.short	0x0000


	//----- nvinfo : EIATTR_MAXREG_COUNT
	.align		4
        /*006c*/ 	.byte	0x03, 0x1b
        /*006e*/ 	.short	0x00ff


	//----- nvinfo : EIATTR_EXTERNS
	.align		4
        /*0070*/ 	.byte	0x04, 0x0f
        /*0072*/ 	.short	(.L_45 - .L_44)


	//   ....[0]....
	.align		4
.L_44:
        /*0074*/ 	.word	index@(vprintf)


	//----- nvinfo : EIATTR_MERCURY_ISA_VERSION
	.align		4
.L_45:
        /*0078*/ 	.byte	0x03, 0x5f
        /*007a*/ 	.short	0x0101


	//----- nvinfo : EIATTR_VRC_CTA_INIT_COUNT
	.align		4
        /*007c*/ 	.byte	0x02, 0x4a
	.zero		1
	.zero		1


	//----- nvinfo : EIATTR_SYSCALL_OFFSETS
	.align		4
        /*0080*/ 	.byte	0x04, 0x46
        /*0082*/ 	.short	(.L_47 - .L_46)


	//   ....[0]....
.L_46:
        /*0084*/ 	.word	0x00000210


	//----- nvinfo : EIATTR_EXIT_INSTR_OFFSETS
	.align		4
.L_47:
        /*0088*/ 	.byte	0x04, 0x1c
        /*008a*/ 	.short	(.L_49 - .L_48)


	//   ....[0]....
.L_48:
        /*008c*/ 	.word	0x000007b0


	//   ....[1]....
        /*0090*/ 	.word	0x00000860


	//----- nvinfo : EIATTR_CRS_STACK_SIZE
	.align		4
.L_49:
        /*0094*/ 	.byte	0x04, 0x1e
        /*0096*/ 	.short	(.L_51 - .L_50)
.L_50:
        /*0098*/ 	.word	0x00000000


	//----- nvinfo : EIATTR_CBANK_PARAM_SIZE
	.align		4
.L_51:
        /*009c*/ 	.byte	0x03, 0x19
        /*009e*/ 	.short	0x0030


	//----- nvinfo : EIATTR_PARAM_CBANK
	.align		4
        /*00a0*/ 	.byte	0x04, 0x0a
        /*00a2*/ 	.short	(.L_53 - .L_52)
	.align		4
.L_52:
        /*00a4*/ 	.word	index@(.nv.constant0._Z8rayTraceiPfS_S_fP17curandStateXORWOW)
        /*00a8*/ 	.short	0x0380
        /*00aa*/ 	.short	0x0030


	//----- nvinfo : EIATTR_SW_WAR
	.align		4
.L_53:
        /*00ac*/ 	.byte	0x04, 0x36
        /*00ae*/ 	.short	(.L_55 - .L_54)
.L_54:
        /*00b0*/ 	.word	0x00000008
.L_55:


//--------------------- .nv.info._Z15generate_kernelP17curandStateXORWOWPi --------------------------
	.section	.nv.info._Z15generate_kernelP17curandStateXORWOWPi,"",@"SHT_CUDA_INFO"
	.sectionflags	@""
	.align	4


	//----- nvinfo : EIATTR_CUDA_API_VERSION
	.align		4
        /*0000*/ 	.byte	0x04, 0x37
        /*0002*/ 	.short	(.L_57 - .L_56)
.L_56:
        /*0004*/ 	.word	0x00000082


	//----- nvinfo : EIATTR_KPARAM_INFO
	.align		4
.L_57:
        /*0008*/ 	.byte	0x04, 0x17
        /*000a*/ 	.short	(.L_59 - .L_58)
.L_58:
        /*000c*/ 	.word	0x00000000
        /*0010*/ 	.short	0x0001
        /*0012*/ 	.short	0x0008
        /*0014*/ 	.byte	0x00, 0xf5, 0x21, 0x00


	//----- nvinfo : EIATTR_KPARAM_INFO
	.align		4
.L_59:
        /*0018*/ 	.byte	0x04, 0x17
        /*001a*/ 	.short	(.L_61 - .L_60)
.L_60:
        /*001c*/ 	.word	0x00000000
        /*0020*/ 	.short	0x0000
        /*0022*/ 	.short	0x0000
        /*0024*/ 	.byte	0x00, 0xf5, 0x21, 0x00


	//----- nvinfo : EIATTR_SPARSE_MMA_MASK
	.align		4
.L_61:
        /*0028*/ 	.byte	0x03, 0x50
        /*002a*/ 	.short	0x0000


	//----- nvinfo : EIATTR_MAXREG_COUNT
	.align		4
        /*002c*/ 	.byte	0x03, 0x1b
        /*002e*/ 	.short	0x00ff


	//----- nvinfo : EIATTR_MERCURY_ISA_VERSION
	.align		4
        /*0030*/ 	.byte	0x03, 0x5f
        /*0032*/ 	.short	0x0101


	//----- nvinfo : EIATTR_VRC_CTA_INIT_COUNT
	.align		4
        /*0034*/ 	.byte	0x02, 0x4a
	.zero		1
	.zero		1


	//----- nvinfo : EIATTR_EXIT_INSTR_OFFSETS
	.align		4
        /*0038*/ 	.byte	0x04, 0x1c
        /*003a*/ 	.short	(.L_63 - .L_62)


	//   ....[0]....
.L_62:
        /*003c*/ 	.word	0x00000ad0


	//----- nvinfo : EIATTR_CBANK_PARAM_SIZE
	.align		4
.L_63:
        /*0040*/ 	.byte	0x03, 0x19
        /*0042*/ 	.short	0x0010


	//----- nvinfo : EIATTR_PARAM_CBANK
	.align		4
        /*0044*/ 	.byte	0x04, 0x0a
        /*0046*/ 	.short	(.L_65 - .L_64)
	.align		4
.L_64:
        /*0048*/ 	.word	index@(.nv.constant0._Z15generate_kernelP17curandStateXORWOWPi)
        /*004c*/ 	.short	0x0380
        /*004e*/ 	.short	0x0010


	//----- nvinfo : EIATTR_SW_WAR
	.align		4
.L_65:
        /*0050*/ 	.byte	0x04, 0x36
        /*0052*/ 	.short	(.L_67 - .L_66)
.L_66:
        /*0054*/ 	.word	0x00000008
.L_67:


//--------------------- .nv.info._Z12setup_kernelP17curandStateXORWOW --------------------------
	.section	.nv.info._Z12setup_kernelP17curandStateXORWOW,"",@"SHT_CUDA_INFO"
	.sectionflags	@""
	.align	4


	//----- nvinfo : EIATTR_CUDA_API_VERSION
	.align		4
        /*0000*/ 	.byte	0x04, 0x37
        /*0002*/ 	.short	(.L_69 - .L_68)
.L_68:
        /*0004*/ 	.word	0x00000082


	//----- nvinfo : EIATTR_KPARAM_INFO
	.align		4
.L_69:
        /*0008*/ 	.byte	0x04, 0x17
        /*000a*/ 	.short	(.L_71 - .L_70)
.L_70:
        /*000c*/ 	.word	0x00000000
        /*0010*/ 	.short	0x0000
        /*0012*/ 	.short	0x0000
        /*0014*/ 	.byte	0x00, 0xf5, 0x21, 0x00


	//----- nvinfo : EIATTR_SPARSE_MMA_MASK
	.align		4
.L_71:
        /*0018*/ 	.byte	0x03, 0x50
        /*001a*/ 	.short	0x0000


	//----- nvinfo : EIATTR_MAXREG_COUNT
	.align		4
        /*001c*/ 	.byte	0x03, 0x1b
        /*001e*/ 	.short	0x00ff


	//----- nvinfo : EIATTR_MERCURY_ISA_VERSION
	.align		4
        /*0020*/ 	.byte	0x03, 0x5f
        /*0022*/ 	.short	0x0101


	//----- nvinfo : EIATTR_VRC_CTA_INIT_COUNT
	.align		4
        /*0024*/ 	.byte	0x02, 0x4a
	.zero		1
	.zero		1


	//----- nvinfo : EIATTR_EXIT_INSTR_OFFSETS
	.align		4
        /*0028*/ 	.byte	0x04, 0x1c
        /*002a*/ 	.short	(.L_73 - .L_72)


	//   ....[0]....
.L_72:
        /*002c*/ 	.word	0x00000e80


	//----- nvinfo : EIATTR_CRS_STACK_SIZE
	.align		4
.L_73:
        /*0030*/ 	.byte	0x04, 0x1e
        /*0032*/ 	.short	(.L_75 - .L_74)
.L_74:
        /*0034*/ 	.word	0x00000000


	//----- nvinfo : EIATTR_CBANK_PARAM_SIZE
	.align		4
.L_75:
        /*0038*/ 	.byte	0x03, 0x19
        /*003a*/ 	.short	0x0008


	//----- nvinfo : EIATTR_PARAM_CBANK
	.align		4
        /*003c*/ 	.byte	0x04, 0x0a
        /*003e*/ 	.short	(.L_77 - .L_76)
	.align		4
.L_76:
        /*0040*/ 	.word	index@(.nv.constant0._Z12setup_kernelP17curandStateXORWOW)
        /*0044*/ 	.short	0x0380
        /*0046*/ 	.short	0x0008


	//----- nvinfo : EIATTR_SW_WAR
	.align		4
.L_77:
        /*0048*/ 	.byte	0x04, 0x36
        /*004a*/ 	.short	(.L_79 - .L_78)
.L_78:
        /*004c*/ 	.word	0x00000008
.L_79:


//--------------------- .nv.callgraph             --------------------------
	.section	.nv.callgraph,"",@"SHT_CUDA_CALLGRAPH"
	.align	4
	.sectionentsize	8
	.align		4
        /*0000*/ 	.word	0x00000000
	.align		4
        /*0004*/ 	.word	0xffffffff
	.align		4
        /*0008*/ 	.word	index@(_Z8rayTraceiPfS_S_fP17curandStateXORWOW)
	.align		4
        /*000c*/ 	.word	index@(vprintf)
	.align		4
        /*0010*/ 	.word	0x00000000
	.align		4
        /*0014*/ 	.word	0xfffffffe
	.align		4
        /*0018*/ 	.word	0x00000000
	.align		4
        /*001c*/ 	.word	0xfffffffd
	.align		4
        /*0020*/ 	.word	0x00000000
	.align		4
        /*0024*/ 	.word	0xfffffffc


//--------------------- .nv.constant4             --------------------------
	.section	.nv.constant4,"a",@progbits
	.align	8
	.align		8
.nv.constant4:
        /*0000*/ 	.dword	vprintf
	.align		8
        /*0008*/ 	.dword	precalc_xorwow_matrix
	.align		8
        /*0010*/ 	.dword	precalc_xorwow_offset_matrix
	.align		8
        /*0018*/ 	.dword	mrg32k3aM1
	.align		8
        /*0020*/ 	.dword	mrg32k3aM2
	.align		8
        /*0028*/ 	.dword	mrg32k3aM1SubSeq
	.align		8
        /*0030*/ 	.dword	mrg32k3aM2SubSeq
	.align		8
        /*0038*/ 	.dword	mrg32k3aM1Seq
	.align		8
        /*0040*/ 	.dword	mrg32k3aM2Seq
	.align		8
        /*0048*/ 	.dword	$str


//--------------------- .nv.constant3             --------------------------
	.section	.nv.constant3,"a",@progbits
	.align	8
.nv.constant3:
	.type		__cr_lgamma_table,@object
	.size		__cr_lgamma_table,(.L_8 - __cr_lgamma_table)
__cr_lgamma_table:
        /*0000*/ 	.byte	0x00, 0x00, 0x00, 0x00, 0x00, 0x00, 0x00, 0x00, 0x00, 0x00, 0x00, 0x00, 0x00, 0x00, 0x00, 0x00
        /*0010*/ 	.byte	0xef, 0x39, 0xfa, 0xfe, 0x42, 0x2e, 0xe6, 0x3f, 0x02, 0x20, 0x2a, 0xfa, 0x0b, 0xab, 0xfc, 0x3f
        /*0020*/ 	.byte	0xf9, 0x2c, 0x92, 0x7c, 0xa7, 0x6c, 0x09, 0x40, 0xc9, 0x79, 0x44, 0x3c, 0x64, 0x26, 0x13, 0x40
        /*0030*/ 	.byte	0xca, 0x01, 0xcf, 0x3a, 0x27, 0x51, 0x1a, 0x40, 0x30, 0xcc, 0x2d, 0xf3, 0xe1, 0x0c, 0x21, 0x40
        /*0040*/ 	.byte	0x0d, 0xb7, 0xfc, 0x82, 0x8e, 0x35, 0x25, 0x40
.L_8:


//--------------------- .text._Z8rayTraceiPfS_S_fP17curandStateXORWOW --------------------------
	.section	.text._Z8rayTraceiPfS_S_fP17curandStateXORWOW,"ax",@progbits
	.align	128
        .global         _Z8rayTraceiPfS_S_fP17curandStateXORWOW
        .type           _Z8rayTraceiPfS_S_fP17curandStateXORWOW,@function
        .size           _Z8rayTraceiPfS_S_fP17curandStateXORWOW,(.L_x_30 - _Z8rayTraceiPfS_S_fP17curandStateXORWOW)
        .other          _Z8rayTraceiPfS_S_fP17curandStateXORWOW,@"STO_CUDA_ENTRY STV_DEFAULT"
_Z8rayTraceiPfS_S_fP17curandStateXORWOW:
.text._Z8rayTraceiPfS_S_fP17curandStateXORWOW:
[----:B------:R-:W0:Y:S01]  /*0000*/  LDC R1, c[0x0][0x37c] ;  /* 0x0000df00ff017b82 */ /* 0x000e220000000800 */
[----:B------:R-:W1:Y:S01]  /*0010*/  S2R R5, SR_TID.X ;  /* 0x0000000000057919 */ /* 0x000e620000002100 */
[----:B------:R-:W2:Y:S06]  /*0020*/  LDCU UR5, c[0x0][0x2fc] ;  /* 0x00005f80ff0577ac */ /* 0x000eac0008000800 */
[----:B------:R-:W1:Y:S01]  /*0030*/  S2UR UR4, SR_CTAID.X ;  /* 0x00000000000479c3 */ /* 0x000e620000002500 */
[----:B0-----:R-:W-:Y:S01]  /*0040*/  VIADD R1, R1, 0xfffffff8 ;  /* 0xfffffff801017836 */ /* 0x001fe20000000000 */
[----:B------:R-:W0:Y:S01]  /*0050*/  LDCU.64 UR36, c[0x0][0x358] ;  /* 0x00006b00ff2477ac */ /* 0x000e220008000a00 */
[----:B------:R-:W3:Y:S05]  /*0060*/  LDCU.64 UR6, c[0x4][0x48] ;  /* 0x01000900ff0677ac */ /* 0x000eea0008000a00 */
[----:B------:R-:W1:Y:S08]  /*0070*/  LDC R18, c[0x0][0x360] ;  /* 0x0000d800ff127b82 */ /* 0x000e700000000800 */
[----:B------:R-:W4:Y:S01]  /*0080*/  LDC.64 R2, c[0x0][0x3a8] ;  /* 0x0000ea00ff027b82 */ /* 0x000f220000000a00 */
[----:B-1----:R-:W-:-:S04]  /*0090*/  IMAD R18, R18, UR4, R5 ;  /* 0x0000000412127c24 */ /* 0x002fc8000f8e0205 */
[----:B----4-:R-:W-:-:S05]  /*00a0*/  IMAD.WIDE R2, R18, 0x30, R2 ;  /* 0x0000003012027825 */ /* 0x010fca00078e0202 */
[----:B0-----:R-:W4:Y:S04]  /*00b0*/  LDG.E.64 R4, desc[UR36][R2.64] ;  /* 0x0000002402047981 */ /* 0x001f28000c1e1b00 */
[----:B------:R-:W5:Y:S01]  /*00c0*/  LDG.E R0, desc[UR36][R2.64+0x14] ;  /* 0x0000142402007981 */ /* 0x000f62000c1e1900 */
[----:B------:R-:W0:Y:S01]  /*00d0*/  LDCU UR4, c[0x0][0x2f8] ;  /* 0x00005f00ff0477ac */ /* 0x000e220008000800 */
[----:B----4-:R-:W-:-:S04]  /*00e0*/  SHF.R.U32.HI R6, RZ, 0x2, R5 ;  /* 0x00000002ff067819 */ /* 0x010fc80000011605 */
[----:B------:R-:W-:Y:S01]  /*00f0*/  LOP3.LUT R6, R6, R5, RZ, 0x3c, !PT ;  /* 0x0000000506067212 */ /* 0x000fe200078e3cff */
[----:B-----5:R-:W-:-:S04]  /*0100*/  IMAD.SHL.U32 R5, R0, 0x10, RZ ;  /* 0x0000001000057824 */ /* 0x020fc800078e00ff */
[----:B------:R-:W-:-:S05]  /*0110*/  IMAD.SHL.U32 R7, R6, 0x2, RZ ;  /* 0x0000000206077824 */ /* 0x000fca00078e00ff */
[----:B------:R-:W-:Y:S02]  /*0120*/  LOP3.LUT R5, R0, R5, R7, 0x96, !PT ;  /* 0x0000000500057212 */ /* 0x000fe400078e9607 */
[----:B------:R-:W-:Y:S02]  /*0130*/  MOV R0, 0x0 ;  /* 0x0000000000007802 */ /* 0x000fe40000000f00 */
[----:B------:R-:W-:Y:S02]  /*0140*/  LOP3.LUT R5, R5, R6, RZ, 0x3c, !PT ;  /* 0x0000000605057212 */ /* 0x000fe400078e3cff */
[----:B------:R1:W4:Y:S01]  /*0150*/  LDC.64 R2, c[0x4][R0] ;  /* 0x0100000000027b82 */ /* 0x0003220000000a00 */
[----:B0-----:R-:W-:Y:S02]  /*0160*/  IADD3 R6, P0, PT, R1, UR4, RZ ;  /* 0x0000000401067c10 */ /* 0x001fe4000ff1e0ff */
[----:B------:R-:W-:Y:S01]  /*0170*/  IADD3 R4, PT, PT, R4, 0x587c5, R5 ;  /* 0x000587c504047810 */ /* 0x000fe20007ffe005 */
[----:B------:R-:W-:-:S02]  /*0180*/  IMAD.MOV.U32 R5, RZ, RZ, 0x2f800000 ;  /* 0x2f800000ff057424 */ /* 0x000fc400078e00ff */
[----:B--2---:R-:W-:Y:S01]  /*0190*/  IMAD.X R7, RZ, RZ, UR5, P0 ;  /* 0x00000005ff077e24 */ /* 0x004fe200080e06ff */
[----:B------:R-:W-:-:S05]  /*01a0*/  I2FP.F32.U32 R4, R4 ;  /* 0x0000000400047245 */ /* 0x000fca0000201000 */
[----:B------:R-:W-:Y:S01]  /*01b0*/  FFMA R16, R4, R5, 1.1641532182693481445e-10 ;  /* 0x2f00000004107423 */ /* 0x000fe20000000005 */
[----:B---3--:R-:W-:Y:S01]  /*01c0*/  MOV R4, UR6 ;  /* 0x0000000600047c02 */ /* 0x008fe20008000f00 */
[----:B------:R-:W-:-:S04]  /*01d0*/  IMAD.U32 R5, RZ, RZ, UR7 ;  /* 0x00000007ff057e24 */ /* 0x000fc8000f8e00ff */
[----:B------:R-:W0:Y:S02]  /*01e0*/  F2F.F64.F32 R16, R16 ;  /* 0x0000001000107310 */ /* 0x000e240000201800 */
[----:B0-----:R1:W-:Y:S02]  /*01f0*/  STL.64 [R1], R16 ;  /* 0x0000001001007387 */ /* 0x0013e40000100a00 */
[----:B------:R-:W-:-:S07]  /*0200*/  LEPC R20, `(.L_x_0) ;  /* 0x000000001014794e */ /* 0x000fce0000000000 */
[----:B-1--4-:R-:W-:Y:S05]  /*0210*/  CALL.ABS.NOINC R2 ;  /* 0x0000000002007343 */ /* 0x012fea0003c00000 */
.L_x_0:
[----:B------:R-:W0:Y:S01]  /*0220*/  LDC R3, c[0x0][0x380] ;  /* 0x0000e000ff037b82 */ /* 0x000e220000000800 */
[----:B------:R-:W-:Y:S07]  /*0230*/  BSSY.RECONVERGENT B0, `(.L_x_1) ;  /* 0x0000055000007945 */ /* 0x000fee0003800200 */
[----:B------:R-:W1:Y:S01]  /*0240*/  LDC.64 R6, c[0x0][0x390] ;  /* 0x0000e400ff067b82 */ /* 0x000e620000000a00 */
[C---:B0-----:R-:W-:Y:S01]  /*0250*/  ISETP.GE.AND P0, PT, R18.reuse, R3, PT ;  /* 0x000000031200720c */ /* 0x041fe20003f06270 */
[----:B-1----:R-:W-:-:S12]  /*0260*/  IMAD.WIDE R6, R18, 0x4, R6 ;  /* 0x0000000412067825 */ /* 0x002fd800078e0206 */
[----:B------:R-:W-:Y:S05]  /*0270*/  @P0 BRA `(.L_x_2) ;  /* 0x0000000400400947 */ /* 0x000fea0003800000 */
[----:B------:R-:W-:Y:S01]  /*0280*/  I2FP.F32.S32 R3, R3 ;  /* 0x0000000300037245 */ /* 0x000fe20000201400 */
[----:B------:R-:W-:Y:S01]  /*0290*/  BSSY.RECONVERGENT B1, `(.L_x_3) ;  /* 0x000000e000017945 */ /* 0x000fe20003800200 */
[----:B------:R-:W-:Y:S02]  /*02a0*/  I2FP.F32.S32 R0, R18 ;  /* 0x0000001200007245 */ /* 0x000fe40000201400 */
[----:B------:R-:W0:Y:S03]  /*02b0*/  MUFU.RCP R2, R3 ;  /* 0x0000000300027308 */ /* 0x000e260000001000 */
[----:B------:R-:W-:-:S05]  /*02c0*/  FMUL R0, R0, 20 ;  /* 0x41a0000000007820 */ /* 0x000fca0000400000 */
[----:B------:R-:W1:Y:S01]  /*02d0*/  FCHK P0, R0, R3 ;  /* 0x0000000300007302 */ /* 0x000e620000000000 */
[----:B0-----:R-:W-:-:S04]  /*02e0*/  FFMA R5, -R3, R2, 1 ;  /* 0x3f80000003057423 */ /* 0x001fc80000000102 */
[----:B------:R-:W-:-:S04]  /*02f0*/  FFMA R5, R2, R5, R2 ;  /* 0x0000000502057223 */ /* 0x000fc80000000002 */
[----:B------:R-:W-:-:S04]  /*0300*/  FFMA R8, R0, R5, RZ ;  /* 0x0000000500087223 */ /* 0x000fc800000000ff */
[----:B------:R-:W-:-:S04]  /*0310*/  FFMA R2, -R3, R8, R0 ;  /* 0x0000000803027223 */ /* 0x000fc80000000100 */
[----:B------:R-:W-:Y:S01]  /*0320*/  FFMA R8, R5, R2, R8 ;  /* 0x0000000205087223 */ /* 0x000fe20000000008 */
[----:B-1----:R-:W-:Y:S06]  /*0330*/  @!P0 BRA `(.L_x_4) ;  /* 0x00000000000c8947 */ /* 0x002fec0003800000 */
[----:B------:R-:W-:-:S07]  /*0340*/  MOV R2, 0x360 ;  /* 0x0000036000027802 */ /* 0x000fce0000000f00 */
[----:B------:R-:W-:Y:S05]  /*0350*/  CALL.REL.NOINC `($__internal_0_$__cuda_sm3x_div_rn_noftz_f32_slowpath) ;  /* 0x0000000400447944 */ /* 0x000fea0003c00000 */
[----:B------:R-:W-:-:S07]  /*0360*/  IMAD.MOV.U32 R8, RZ, RZ, R0 ;  /* 0x000000ffff087224 */ /* 0x000fce00078e0000 */
.L_x_4:
[----:B------:R-:W-:Y:S05]  /*0370*/  BSYNC.RECONVERGENT B1 ;  /* 0x0000000000017941 */ /* 0x000fea0003800200 */
.L_x_3:
[-C--:B------:R-:W-:Y:S01]  /*0380*/  FMUL R5, RZ, R8.reuse ;  /* 0x00000008ff057220 */ /* 0x080fe20000400000 */
[C---:B------:R-:W-:Y:S01]  /*0390*/  FSETP.GT.AND P0, PT, |R8|.reuse, 16777216, PT ;  /* 0x4b8000000800780b */ /* 0x040fe20003f04200 */
[----:B------:R-:W-:Y:S01]  /*03a0*/  FADD R10, R8, R8 ;  /* 0x00000008080a7221 */ /* 0x000fe20000000000 */
[----:B------:R-:W-:Y:S02]  /*03b0*/  IMAD.MOV.U32 R20, RZ, RZ, 0x3f17acc9 ;  /* 0x3f17acc9ff147424 */ /* 0x000fe400078e00ff */
[----:B------:R-:W-:Y:S01]  /*03c0*/  FSEL R0, R5, R8, P0 ;  /* 0x0000000805007208 */ /* 0x000fe20000000000 */
[----:B------:R-:W0:Y:S04]  /*03d0*/  F2I.NTZ R13, R10 ;  /* 0x0000000a000d7305 */ /* 0x000e280000203100 */
[----:B------:R-:W-:-:S04]  /*03e0*/  FADD R3, R0, R0 ;  /* 0x0000000000037221 */ /* 0x000fc80000000000 */
[----:B------:R-:W1:Y:S01]  /*03f0*/  F2I.NTZ R4, R3 ;  /* 0x0000000300047305 */ /* 0x000e620000203100 */
[----:B0-----:R-:W-:-:S07]  /*0400*/  LOP3.LUT R12, R13, 0x1, RZ, 0xc0, !PT ;  /* 0x000000010d0c7812 */ /* 0x001fce00078ec0ff */
[----:B------:R-:W0:Y:S01]  /*0410*/  FRND R11, R10 ;  /* 0x0000000a000b7307 */ /* 0x000e220000201000 */
[----:B------:R-:W-:Y:S02]  /*0420*/  LOP3.LUT P3, RZ, R13, 0x2, RZ, 0xc0, !PT ;  /* 0x000000020dff7812 */ /* 0x000fe4000786c0ff */
[----:B------:R-:W-:Y:S01]  /*0430*/  ISETP.NE.U32.AND P2, PT, R12, 0x1, PT ;  /* 0x000000010c00780c */ /* 0x000fe20003f45070 */
[----:B------:R-:W-:Y:S01]  /*0440*/  IMAD.MOV.U32 R12, RZ, RZ, 0x3e684e12 ;  /* 0x3e684e12ff0c7424 */ /* 0x000fe200078e00ff */
[----:B-1----:R-:W-:-:S03]  /*0450*/  LOP3.LUT R2, R4, 0x1, RZ, 0xc0, !PT ;  /* 0x0000000104027812 */ /* 0x002fc600078ec0ff */
[----:B------:R-:W1:Y:S01]  /*0460*/  FRND R9, R3 ;  /* 0x0000000300097307 */ /* 0x000e620000201000 */
[----:B------:R-:W-:Y:S02]  /*0470*/  IADD3 R4, PT, PT, R4, 0x1, RZ ;  /* 0x0000000104047810 */ /* 0x000fe40007ffe0ff */
[----:B------:R-:W-:Y:S02]  /*0480*/  ISETP.NE.U32.AND P0, PT, R2, 0x1, PT ;  /* 0x000000010200780c */ /* 0x000fe40003f05070 */
[----:B------:R-:W-:Y:S01]  /*0490*/  LOP3.LUT P1, RZ, R4, 0x2, RZ, 0xc0, !PT ;  /* 0x0000000204ff7812 */ /* 0x000fe2000782c0ff */
[----:B0-----:R-:W-:Y:S02]  /*04a0*/  FFMA R2, R11, -0.5, R8 ;  /* 0xbf0000000b027823 */ /* 0x001fe40000000008 */
[----:B------:R-:W0:Y:S01]  /*04b0*/  FRND.TRUNC R11, R8 ;  /* 0x00000008000b7307 */ /* 0x000e22000020d000 */
[----:B-1----:R-:W-:Y:S01]  /*04c0*/  FFMA R0, R9, -0.5, R0 ;  /* 0xbf00000009007823 */ /* 0x002fe20000000000 */
[----:B------:R-:W-:-:S03]  /*04d0*/  FMUL R9, R2, R2 ;  /* 0x0000000202097220 */ /* 0x000fc60000400000 */
[----:B------:R-:W-:Y:S01]  /*04e0*/  FMUL R13, R0, R0 ;  /* 0x00000000000d7220 */ /* 0x000fe20000400000 */
[C---:B------:R-:W-:Y:S01]  /*04f0*/  FFMA R14, R9.reuse, R12, -1.334560394287109375 ;  /* 0xbfaad2e0090e7423 */ /* 0x040fe2000000000c */
[----:B------:R-:W-:Y:S01]  /*0500*/  FFMA R4, R9, -R20, 2.550144195556640625 ;  /* 0x4023359009047423 */ /* 0x000fe20000000814 */
[----:B------:R-:W-:Y:S01]  /*0510*/  FFMA R15, R2, R9, RZ ;  /* 0x00000009020f7223 */ /* 0x000fe200000000ff */
[C---:B------:R-:W-:Y:S01]  /*0520*/  FFMA R12, R13.reuse, R12, -1.334560394287109375 ;  /* 0xbfaad2e00d0c7423 */ /* 0x040fe2000000000c */
[----:B------:R-:W-:Y:S01]  /*0530*/  FFMA R10, R13, -R20, 2.550144195556640625 ;  /* 0x402335900d0a7423 */ /* 0x000fe20000000814 */
[C---:B------:R-:W-:Y:S01]  /*0540*/  FFMA R20, R9.reuse, R14, 4.0586924552917480469 ;  /* 0x4081e0cf09147423 */ /* 0x040fe2000000000e */
[----:B------:R-:W-:Y:S01]  /*0550*/  FFMA R4, R9, R4, -5.1677198410034179688 ;  /* 0xc0a55df609047423 */ /* 0x000fe20000000004 */
[C---:B------:R-:W-:Y:S01]  /*0560*/  FFMA R12, R13.reuse, R12, 4.0586924552917480469 ;  /* 0x4081e0cf0d0c7423 */ /* 0x040fe2000000000c */
[----:B------:R-:W-:Y:S01]  /*0570*/  FFMA R14, R0, R13, RZ ;  /* 0x0000000d000e7223 */ /* 0x000fe200000000ff */
[----:B------:R-:W-:Y:S01]  /*0580*/  FFMA R3, R13, R10, -5.1677198410034179688 ;  /* 0xc0a55df60d037423 */ /* 0x000fe2000000000a */
[----:B------:R-:W-:Y:S01]  /*0590*/  FFMA R20, R9, R20, -4.9348020553588867188 ;  /* 0xc09de9e609147423 */ /* 0x000fe20000000014 */
[----:B------:R-:W-:Y:S01]  /*05a0*/  FFMA R15, R4, R15, RZ ;  /* 0x0000000f040f7223 */ /* 0x000fe200000000ff */
[----:B------:R-:W-:Y:S01]  /*05b0*/  FFMA R12, R13, R12, -4.9348020553588867188 ;  /* 0xc09de9e60d0c7423 */ /* 0x000fe2000000000c */
[----:B------:R-:W-:Y:S01]  /*05c0*/  FFMA R3, R3, R14, RZ ;  /* 0x0000000e03037223 */ /* 0x000fe200000000ff */
[----:B------:R-:W-:Y:S01]  /*05d0*/  FFMA R20, R9, R20, 1 ;  /* 0x3f80000009147423 */ /* 0x000fe20000000014 */
[----:B------:R-:W-:Y:S01]  /*05e0*/  @P2 FFMA R20, R2, 3.1415927410125732422, R15 ;  /* 0x40490fdb02142823 */ /* 0x000fe2000000000f */
[----:B------:R-:W-:Y:S01]  /*05f0*/  FFMA R14, R13, R12, 1 ;  /* 0x3f8000000d0e7423 */ /* 0x000fe2000000000c */
[----:B------:R-:W-:Y:S01]  /*0600*/  @!P0 FFMA R14, R0, 3.1415927410125732422, R3 ;  /* 0x40490fdb000e8823 */ /* 0x000fe20000000003 */
[----:B0-----:R-:W-:Y:S01]  /*0610*/  FSETP.NEU.AND P0, PT, R8, R11, PT ;  /* 0x0000000b0800720b */ /* 0x001fe20003f0d000 */
[----:B------:R-:W-:Y:S01]  /*0620*/  @P3 FADD R20, RZ, -R20 ;  /* 0x80000014ff143221 */ /* 0x000fe20000000000 */
[----:B------:R-:W-:-:S02]  /*0630*/  HFMA2 R9, -RZ, RZ, 2.111328125, 0 ;  /* 0x40390000ff097431 */ /* 0x000fc400000001ff */
[----:B------:R-:W-:Y:S01]  /*0640*/  @P1 FADD R14, RZ, -R14 ;  /* 0x8000000eff0e1221 */ /* 0x000fe20000000000 */
[----:B------:R-:W-:Y:S01]  /*0650*/  IMAD.MOV.U32 R8, RZ, RZ, 0x0 ;  /* 0x00000000ff087424 */ /* 0x000fe200078e00ff */
[----:B------:R-:W0:Y:S01]  /*0660*/  LDC.64 R10, c[0x0][0x388] ;  /* 0x0000e200ff0a7b82 */ /* 0x000e220000000a00 */
[----:B------:R-:W-:Y:S01]  /*0670*/  FSEL R20, R5, R20, !P0 ;  /* 0x0000001405147208 */ /* 0x000fe20004000000 */
[----:B------:R-:W1:Y:S06]  /*0680*/  F2F.F64.F32 R2, R14 ;  /* 0x0000000e00027310 */ /* 0x000e6c0000201800 */
[----:B------:R-:W2:Y:S02]  /*0690*/  LDC.64 R12, c[0x0][0x398] ;  /* 0x0000e600ff0c7b82 */ /* 0x000ea40000000a00 */
[----:B------:R-:W3:Y:S01]  /*06a0*/  F2F.F64.F32 R4, R20 ;  /* 0x0000001400047310 */ /* 0x000ee20000201800 */
[----:B-1----:R-:W-:-:S02]  /*06b0*/  DFMA R2, R2, R8, 50 ;  /* 0x404900000202742b */ /* 0x002fc40000000008 */
[----:B---3--:R-:W-:-:S06]  /*06c0*/  DFMA R4, R4, R8, 50 ;  /* 0x404900000404742b */ /* 0x008fcc0000000008 */
[C---:B------:R-:W-:Y:S02]  /*06d0*/  DMUL R2, R16.reuse, R2 ;  /* 0x0000000210027228 */ /* 0x040fe40000000000 */
[----:B------:R-:W-:-:S06]  /*06e0*/  DMUL R4, R16, R4 ;  /* 0x0000000410047228 */ /* 0x000fcc0000000000 */
[----:B------:R-:W-:Y:S02]  /*06f0*/  DMUL R2, R2, 10000 ;  /* 0x40c3880002027828 */ /* 0x000fe40000000000 */
[----:B------:R-:W-:Y:S01]  /*0700*/  DMUL R8, R4, 10000 ;  /* 0x40c3880004087828 */ /* 0x000fe20000000000 */
[----:B0-----:R-:W-:-:S07]  /*0710*/  IMAD.WIDE R4, R18, 0x4, R10 ;  /* 0x0000000412047825 */ /* 0x001fce00078e020a */
[----:B------:R-:W0:Y:S01]  /*0720*/  F2F.F32.F64 R3, R2 ;  /* 0x0000000200037310 */ /* 0x000e220000301000 */
[----:B--2---:R-:W-:-:S07]  /*0730*/  IMAD.WIDE R18, R18, 0x4, R12 ;  /* 0x0000000412127825 */ /* 0x004fce00078e020c */
[----:B------:R-:W1:Y:S01]  /*0740*/  F2F.F32.F64 R9, R8 ;  /* 0x0000000800097310 */ /* 0x000e620000301000 */
[----:B0-----:R0:W-:Y:S04]  /*0750*/  STG.E desc[UR36][R4.64], R3 ;  /* 0x0000000304007986 */ /* 0x0011e8000c101924 */
[----:B------:R0:W-:Y:S04]  /*0760*/  STG.E desc[UR36][R6.64], RZ ;  /* 0x000000ff06007986 */ /* 0x0001e8000c101924 */
[----:B-1----:R0:W-:Y:S02]  /*0770*/  STG.E desc[UR36][R18.64], R9 ;  /* 0x0000000912007986 */ /* 0x0021e4000c101924 */
.L_x_2:
[----:B------:R-:W-:Y:S05]  /*0780*/  BSYNC.RECONVERGENT B0 ;  /* 0x0000000000007941 */ /* 0x000fea0003800200 */
.L_x_1:
[----:B0-----:R-:W0:Y:S02]  /*0790*/  LDC R5, c[0x0][0x3a0] ;  /* 0x0000e800ff057b82 */ /* 0x001e240000000800 */
[----:B0-----:R-:W-:-:S13]  /*07a0*/  FSETP.GT.AND P0, PT, R5, RZ, PT ;  /* 0x000000ff0500720b */ /* 0x001fda0003f04000 */
[----:B------:R-:W-:Y:S05]  /*07b0*/  @!P0 EXIT ;  /* 0x000000000000894d */ /* 0x000fea0003800000 */
[----:B------:R0:W5:Y:S01]  /*07c0*/  LDG.E R3, desc[UR36][R6.64] ;  /* 0x0000002406037981 */ /* 0x000162000c1e1900 */
[----:B------:R-:W-:Y:S01]  /*07d0*/  BSSY.RECONVERGENT B0, `(.L_x_5) ;  /* 0x0000007000007945 */ /* 0x000fe20003800200 */
[----:B------:R-:W-:-:S07]  /*07e0*/  IMAD.MOV.U32 R0, RZ, RZ, RZ ;  /* 0x000000ffff007224 */ /* 0x000fce00078e00ff */
.L_x_6:
[----:B------:R-:W-:Y:S02]  /*07f0*/  VIADD R0, R0, 0x1 ;  /* 0x0000000100007836 */ /* 0x000fe40000000000 */
[----:B-----5:R-:W-:-:S03]  /*0800*/  FADD R3, R3, 1 ;  /* 0x3f80000003037421 */ /* 0x020fc60000000000 */
[----:B------:R-:W-:-:S04]  /*0810*/  I2FP.F32.U32 R2, R0 ;  /* 0x0000000000027245 */ /* 0x000fc80000201000 */
[----:B------:R-:W-:-:S13]  /*0820*/  FSETP.GEU.AND P0, PT, R2, R5, PT ;  /* 0x000000050200720b */ /* 0x000fda0003f0e000 */
[----:B------:R-:W-:Y:S05]  /*0830*/  @!P0 BRA `(.L_x_6) ;  /* 0xfffffffc00ec8947 */ /* 0x000fea000383ffff */
[----:B------:R-:W-:Y:S05]  /*0840*/  BSYNC.RECONVERGENT B0 ;  /* 0x0000000000007941 */ /* 0x000fea0003800200 */
.L_x_5:
[----:B------:R-:W-:Y:S01]  /*0850*/  STG.E desc[UR36][R6.64], R3 ;  /* 0x0000000306007986 */ /* 0x000fe2000c101924 */
[----:B------:R-:W-:Y:S05]  /*0860*/  EXIT ;  /* 0x000000000000794d */ /* 0x000fea0003800000 */
        .weak           $__internal_0_$__cuda_sm3x_div_rn_noftz_f32_slowpath
        .type           $__internal_0_$__cuda_sm3x_div_rn_noftz_f32_slowpath,@function
        .size           $__internal_0_$__cuda_sm3x_div_rn_noftz_f32_slowpath,(.L_x_30 - $__internal_0_$__cuda_sm3x_div_rn_noftz_f32_slowpath)
$__internal_0_$__cuda_sm3x_div_rn_noftz_f32_slowpath:
[--C-:B------:R-:W-:Y:S01]  /*0870*/  SHF.R.U32.HI R5, RZ, 0x17, R3.reuse ;  /* 0x00000017ff057819 */ /* 0x100fe20000011603 */
[----:B------:R-:W-:Y:S01]  /*0880*/  BSSY.RECONVERGENT B2, `(.L_x_7) ;  /* 0x0000064000027945 */ /* 0x000fe20003800200 */
[--C-:B------:R-:W-:Y:S01]  /*0890*/  SHF.R.U32.HI R4, RZ, 0x17, R0.reuse ;  /* 0x00000017ff047819 */ /* 0x100fe20000011600 */
[----:B------:R-:W-:Y:S01]  /*08a0*/  IMAD.MOV.U32 R9, RZ, RZ, R0 ;  /* 0x000000ffff097224 */ /* 0x000fe200078e0000 */
[----:B------:R-:W-:Y:S01]  /*08b0*/  LOP3.LUT R5, R5, 0xff, RZ, 0xc0, !PT ;  /* 0x000000ff05057812 */ /* 0x000fe200078ec0ff */
[----:B------:R-:W-:Y:S01]  /*08c0*/  IMAD.MOV.U32 R10, RZ, RZ, R3 ;  /* 0x000000ffff0a7224 */ /* 0x000fe200078e0003 */
[----:B------:R-:W-:-:S03]  /*08d0*/  LOP3.LUT R8, R4, 0xff, RZ, 0xc0, !PT ;  /* 0x000000ff04087812 */ /* 0x000fc600078ec0ff */
[----:B------:R-:W-:Y:S01]  /*08e0*/  VIADD R12, R5, 0xffffffff ;  /* 0xffffffff050c7836 */ /* 0x000fe20000000000 */
[----:B------:R-:W-:-:S04]  /*08f0*/  IADD3 R11, PT, PT, R8, -0x1, RZ ;  /* 0xffffffff080b7810 */ /* 0x000fc80007ffe0ff */
[----:B------:R-:W-:-:S04]  /*0900*/  ISETP.GT.U32.AND P0, PT, R12, 0xfd, PT ;  /* 0x000000fd0c00780c */ /* 0x000fc80003f04070 */
[----:B------:R-:W-:-:S13]  /*0910*/  ISETP.GT.U32.OR P0, PT, R11, 0xfd, P0 ;  /* 0x000000fd0b00780c */ /* 0x000fda0000704470 */
[----:B------:R-:W-:Y:S01]  /*0920*/  @!P0 IMAD.MOV.U32 R4, RZ, RZ, RZ ;  /* 0x000000ffff048224 */ /* 0x000fe200078e00ff */
[----:B------:R-:W-:Y:S06]  /*0930*/  @!P0 BRA `(.L_x_8) ;  /* 0x00000000005c8947 */ /* 0x000fec0003800000 */
[----:B------:R-:W-:Y:S02]  /*0940*/  FSETP.GTU.FTZ.AND P0, PT, |R0|, +INF , PT ;  /* 0x7f8000000000780b */ /* 0x000fe40003f1c200 */
[----:B------:R-:W-:-:S04]  /*0950*/  FSETP.GTU.FTZ.AND P1, PT, |R3|, +INF , PT ;  /* 0x7f8000000300780b */ /* 0x000fc80003f3c200 */
[----:B------:R-:W-:-:S13]  /*0960*/  PLOP3.LUT P0, PT, P0, P1, PT, 0xf8, 0x8f ;  /* 0x00000000008f781c */ /* 0x000fda0000703f70 */
[----:B------:R-:W-:Y:S05]  /*0970*/  @P0 BRA `(.L_x_9) ;  /* 0x00000004004c0947 */ /* 0x000fea0003800000 */
[----:B------:R-:W-:-:S13]  /*0980*/  LOP3.LUT P0, RZ, R10, 0x7fffffff, R9, 0xc8, !PT ;  /* 0x7fffffff0aff7812 */ /* 0x000fda000780c809 */
[----:B------:R-:W-:Y:S05]  /*0990*/  @!P0 BRA `(.L_x_10) ;  /* 0x00000004003c8947 */ /* 0x000fea0003800000 */
[C---:B------:R-:W-:Y:S02]  /*09a0*/  FSETP.NEU.FTZ.AND P2, PT, |R0|.reuse, +INF , PT ;  /* 0x7f8000000000780b */ /* 0x040fe40003f5d200 */
[----:B------:R-:W-:Y:S02]  /*09b0*/  FSETP.NEU.FTZ.AND P1, PT, |R3|, +INF , PT ;  /* 0x7f8000000300780b */ /* 0x000fe40003f3d200 */
[----:B------:R-:W-:-:S11]  /*09c0*/  FSETP.NEU.FTZ.AND P0, PT, |R0|, +INF , PT ;  /* 0x7f8000000000780b */ /* 0x000fd60003f1d200 */
[----:B------:R-:W-:Y:S05]  /*09d0*/  @!P1 BRA !P2, `(.L_x_10) ;  /* 0x00000004002c9947 */ /* 0x000fea0005000000 */
[----:B------:R-:W-:-:S04]  /*09e0*/  LOP3.LUT P2, RZ, R9, 0x7fffffff, RZ, 0xc0, !PT ;  /* 0x7fffffff09ff7812 */ /* 0x000fc8000784c0ff */
[----:B------:R-:W-:-:S13]  /*09f0*/  PLOP3.LUT P1, PT, P1, P2, PT, 0x2f, 0xf2 ;  /* 0x0000000000f2781c */ /* 0x000fda0000f24577 */
[----:B------:R-:W-:Y:S05]  /*0a00*/  @P1 BRA `(.L_x_11) ;  /* 0x0000000400181947 */ /* 0x000fea0003800000 */
[----:B------:R-:W-:-:S04]  /*0a10*/  LOP3.LUT P1, RZ, R10, 0x7fffffff, RZ, 0xc0, !PT ;  /* 0x7fffffff0aff7812 */ /* 0x000fc8000782c0ff */
[----:B------:R-:W-:-:S13]  /*0a20*/  PLOP3.LUT P0, PT, P0, P1, PT, 0x2f, 0xf2 ;  /* 0x0000000000f2781c */ /* 0x000fda0000702577 */
[----:B------:R-:W-:Y:S05]  /*0a30*/  @P0 BRA `(.L_x_12) ;  /* 0x0000000400000947 */ /* 0x000fea0003800000 */
[----:B------:R-:W-:Y:S02]  /*0a40*/  ISETP.GE.AND P0, PT, R11, RZ, PT ;  /* 0x000000ff0b00720c */ /* 0x000fe40003f06270 */
[----:B------:R-:W-:-:S11]  /*0a50*/  ISETP.GE.AND P1, PT, R12, RZ, PT ;  /* 0x000000ff0c00720c */ /* 0x000fd60003f26270 */
[----:B------:R-:W-:Y:S01]  /*0a60*/  @P0 MOV R4, RZ ;  /* 0x000000ff00040202 */ /* 0x000fe20000000f00 */
[----:B------:R-:W-:Y:S02]  /*0a70*/  @!P0 IMAD.MOV.U32 R4, RZ, RZ, -0x40 ;  /* 0xffffffc0ff048424 */ /* 0x000fe400078e00ff */
[----:B------:R-:W-:Y:S01]  /*0a80*/  @!P0 FFMA R9, R0, 1.84467440737095516160e+19, RZ ;  /* 0x5f80000000098823 */ /* 0x000fe200000000ff */
[----:B------:R-:W-:Y:S01]  /*0a90*/  @!P1 FFMA R10, R3, 1.84467440737095516160e+19, RZ ;  /* 0x5f800000030a9823 */ /* 0x000fe200000000ff */
[----:B------:R-:W-:-:S07]  /*0aa0*/  @!P1 VIADD R4, R4, 0x40 ;  /* 0x0000004004049836 */ /* 0x000fce0000000000 */
.L_x_8:
[----:B------:R-:W-:Y:S01]  /*0ab0*/  LEA R3, R5, 0xc0800000, 0x17 ;  /* 0xc080000005037811 */ /* 0x000fe200078eb8ff */
[----:B------:R-:W-:Y:S01]  /*0ac0*/  BSSY.RECONVERGENT B3, `(.L_x_13) ;  /* 0x0000036000037945 */ /* 0x000fe20003800200 */
[----:B------:R-:W-:-:S03]  /*0ad0*/  IADD3 R8, PT, PT, R8, -0x7f, RZ ;  /* 0xffffff8108087810 */ /* 0x000fc60007ffe0ff */
[----:B------:R-:W-:Y:S01]  /*0ae0*/  IMAD.IADD R3, R10, 0x1, -R3 ;  /* 0x000000010a037824 */ /* 0x000fe200078e0a03 */
[C---:B------:R-:W-:Y:S01]  /*0af0*/  IADD3 R5, PT, PT, R8.reuse, 0x7f, -R5 ;  /* 0x0000007f08057810 */ /* 0x040fe20007ffe805 */
[----:B------:R-:W-:Y:S02]  /*0b00*/  IMAD R0, R8, -0x800000, R9 ;  /* 0xff80000008007824 */ /* 0x000fe400078e0209 */
[----:B------:R-:W0:Y:S01]  /*0b10*/  MUFU.RCP R10, R3 ;  /* 0x00000003000a7308 */ /* 0x000e220000001000 */
[----:B------:R-:W-:Y:S01]  /*0b20*/  FADD.FTZ R11, -R3, -RZ ;  /* 0x800000ff030b7221 */ /* 0x000fe20000010100 */
[----:B------:R-:W-:-:S03]  /*0b30*/  IMAD.IADD R5, R5, 0x1, R4 ;  /* 0x0000000105057824 */ /* 0x000fc600078e0204 */
[----:B0-----:R-:W-:-:S04]  /*0b40*/  FFMA R13, R10, R11, 1 ;  /* 0x3f8000000a0d7423 */ /* 0x001fc8000000000b */
[----:B------:R-:W-:-:S04]  /*0b50*/  FFMA R12, R10, R13, R10 ;  /* 0x0000000d0a0c7223 */ /* 0x000fc8000000000a */
[----:B------:R-:W-:-:S04]  /*0b60*/  FFMA R9, R0, R12, RZ ;  /* 0x0000000c00097223 */ /* 0x000fc800000000ff */
[----:B------:R-:W-:-:S04]  /*0b70*/  FFMA R10, R11, R9, R0 ;  /* 0x000000090b0a7223 */ /* 0x000fc80000000000 */
[----:B------:R-:W-:-:S04]  /*0b80*/  FFMA R9, R12, R10, R9 ;  /* 0x0000000a0c097223 */ /* 0x000fc80000000009 */
[----:B------:R-:W-:-:S04]  /*0b90*/  FFMA R10, R11, R9, R0 ;  /* 0x000000090b0a7223 */ /* 0x000fc80000000000 */
[----:B------:R-:W-:-:S05]  /*0ba0*/  FFMA R0, R12, R10, R9 ;  /* 0x0000000a0c007223 */ /* 0x000fca0000000009 */
[----:B------:R-:W-:-:S04]  /*0bb0*/  SHF.R.U32.HI R3, RZ, 0x17, R0 ;  /* 0x00000017ff037819 */ /* 0x000fc80000011600 */
[----:B------:R-:W-:-:S05]  /*0bc0*/  LOP3.LUT R3, R3, 0xff, RZ, 0xc0, !PT ;  /* 0x000000ff03037812 */ /* 0x000fca00078ec0ff */
[----:B------:R-:W-:-:S04]  /*0bd0*/  IMAD.IADD R11, R3, 0x1, R5 ;  /* 0x00000001030b7824 */ /* 0x000fc800078e0205 */
[----:B------:R-:W-:-:S05]  /*0be0*/  VIADD R3, R11, 0xffffffff ;  /* 0xffffffff0b037836 */ /* 0x000fca0000000000 */
[----:B------:R-:W-:-:S13]  /*0bf0*/  ISETP.GE.U32.AND P0, PT, R3, 0xfe, PT ;  /* 0x000000fe0300780c */ /* 0x000fda0003f06070 */
[----:B------:R-:W-:Y:S05]  /*0c00*/  @!P0 BRA `(.L_x_14) ;  /* 0x0000000000808947 */ /* 0x000fea0003800000 */
[----:B------:R-:W-:-:S13]  /*0c10*/  ISETP.GT.AND P0, PT, R11, 0xfe, PT ;  /* 0x000000fe0b00780c */ /* 0x000fda0003f04270 */
[----:B------:R-:W-:Y:S05]  /*0c20*/  @P0 BRA `(.L_x_15) ;  /* 0x00000000006c0947 */ /* 0x000fea0003800000 */
[----:B------:R-:W-:-:S13]  /*0c30*/  ISETP.GE.AND P0, PT, R11, 0x1, PT ;  /* 0x000000010b00780c */ /* 0x000fda0003f06270 */
[----:B------:R-:W-:Y:S05]  /*0c40*/  @P0 BRA `(.L_x_16) ;  /* 0x0000000000740947 */ /* 0x000fea0003800000 */
[----:B------:R-:W-:Y:S02]  /*0c50*/  ISETP.GE.AND P0, PT, R11, -0x18, PT ;  /* 0xffffffe80b00780c */ /* 0x000fe40003f06270 */
[----:B------:R-:W-:-:S11]  /*0c60*/  LOP3.LUT R0, R0, 0x80000000, RZ, 0xc0, !PT ;  /* 0x8000000000007812 */ /* 0x000fd600078ec0ff */
[----:B------:R-:W-:Y:S05]  /*0c70*/  @!P0 BRA `(.L_x_16) ;  /* 0x0000000000688947 */ /* 0x000fea0003800000 */
[CCC-:B------:R-:W-:Y:S01]  /*0c80*/  FFMA.RZ R3, R12.reuse, R10.reuse, R9.reuse ;  /* 0x0000000a0c037223 */ /* 0x1c0fe2000000c009 */
[C---:B------:R-:W-:Y:S01]  /*0c90*/  IADD3 R8, PT, PT, R11.reuse, 0x20, RZ ;  /* 0x000000200b087810 */ /* 0x040fe20007ffe0ff */
[CCC-:B------:R-:W-:Y:S01]  /*0ca0*/  FFMA.RM R4, R12.reuse, R10.reuse, R9.reuse ;  /* 0x0000000a0c047223 */ /* 0x1c0fe20000004009 */
[----:B------:R-:W-:Y:S02]  /*0cb0*/  ISETP.NE.AND P2, PT, R11, RZ, PT ;  /* 0x000000ff0b00720c */ /* 0x000fe40003f45270 */
[----:B------:R-:W-:Y:S01]  /*0cc0*/  LOP3.LUT R5, R3, 0x7fffff, RZ, 0xc0, !PT ;  /* 0x007fffff03057812 */ /* 0x000fe200078ec0ff */
[----:B------:R-:W-:Y:S01]  /*0cd0*/  FFMA.RP R3, R12, R10, R9 ;  /* 0x0000000a0c037223 */ /* 0x000fe20000008009 */
[----:B------:R-:W-:Y:S01]  /*0ce0*/  IMAD.MOV R9, RZ, RZ, -R11 ;  /* 0x000000ffff097224 */ /* 0x000fe200078e0a0b */
[----:B------:R-:W-:Y:S02]  /*0cf0*/  ISETP.NE.AND P1, PT, R11, RZ, PT ;  /* 0x000000ff0b00720c */ /* 0x000fe40003f25270 */
[----:B------:R-:W-:-:S02]  /*0d00*/  LOP3.LUT R5, R5, 0x800000, RZ, 0xfc, !PT ;  /* 0x0080000005057812 */ /* 0x000fc400078efcff */
[----:B------:R-:W-:Y:S02]  /*0d10*/  FSETP.NEU.FTZ.AND P0, PT, R3, R4, PT ;  /* 0x000000040300720b */ /* 0x000fe40003f1d000 */
[----:B------:R-:W-:Y:S02]  /*0d20*/  SHF.L.U32 R8, R5, R8, RZ ;  /* 0x0000000805087219 */ /* 0x000fe400000006ff */
[----:B------:R-:W-:Y:S02]  /*0d30*/  SEL R4, R9, RZ, P2 ;  /* 0x000000ff09047207 */ /* 0x000fe40001000000 */
[----:B------:R-:W-:Y:S02]  /*0d40*/  ISETP.NE.AND P1, PT, R8, RZ, P1 ;  /* 0x000000ff0800720c */ /* 0x000fe40000f25270 */
[----:B------:R-:W-:Y:S02]  /*0d50*/  SHF.R.U32.HI R4, RZ, R4, R5 ;  /* 0x00000004ff047219 */ /* 0x000fe40000011605 */
[----:B------:R-:W-:-:S02]  /*0d60*/  PLOP3.LUT P0, PT, P0, P1, PT, 0xf8, 0x8f ;  /* 0x00000000008f781c */ /* 0x000fc40000703f70 */
[----:B------:R-:W-:Y:S02]  /*0d70*/  SHF.R.U32.HI R8, RZ, 0x1, R4 ;  /* 0x00000001ff087819 */ /* 0x000fe40000011604 */
[----:B------:R-:W-:-:S04]  /*0d80*/  SEL R3, RZ, 0x1, !P0 ;  /* 0x00000001ff037807 */ /* 0x000fc80004000000 */
[----:B------:R-:W-:-:S04]  /*0d90*/  LOP3.LUT R3, R3, 0x1, R8, 0xf8, !PT ;  /* 0x0000000103037812 */ /* 0x000fc800078ef808 */
[----:B------:R-:W-:-:S05]  /*0da0*/  LOP3.LUT R3, R3, R4, RZ, 0xc0, !PT ;  /* 0x0000000403037212 */ /* 0x000fca00078ec0ff */
[----:B------:R-:W-:-:S05]  /*0db0*/  IMAD.IADD R3, R8, 0x1, R3 ;  /* 0x0000000108037824 */ /* 0x000fca00078e0203 */
[----:B------:R-:W-:Y:S01]  /*0dc0*/  LOP3.LUT R0, R3, R0, RZ, 0xfc, !PT ;  /* 0x0000000003007212 */ /* 0x000fe200078efcff */
[----:B------:R-:W-:Y:S06]  /*0dd0*/  BRA `(.L_x_16) ;  /* 0x0000000000107947 */ /* 0x000fec0003800000 */
.L_x_15:
[----:B------:R-:W-:-:S04]  /*0de0*/  LOP3.LUT R0, R0, 0x80000000, RZ, 0xc0, !PT ;  /* 0x8000000000007812 */ /* 0x000fc800078ec0ff */
[----:B------:R-:W-:Y:S01]  /*0df0*/  LOP3.LUT R0, R0, 0x7f800000, RZ, 0xfc, !PT ;  /* 0x7f80000000007812 */ /* 0x000fe200078efcff */
[----:B------:R-:W-:Y:S06]  /*0e00*/  BRA `(.L_x_16) ;  /* 0x0000000000047947 */ /* 0x000fec0003800000 */
.L_x_14:
[----:B------:R-:W-:-:S07]  /*0e10*/  LEA R0, R5, R0, 0x17 ;  /* 0x0000000005007211 */ /* 0x000fce00078eb8ff */
.L_x_16:
[----:B------:R-:W-:Y:S05]  /*0e20*/  BSYNC.RECONVERGENT B3 ;  /* 0x0000000000037941 */ /* 0x000fea0003800200 */
.L_x_13:
[----:B------:R-:W-:Y:S05]  /*0e30*/  BRA `(.L_x_17) ;  /* 0x0000000000207947 */ /* 0x000fea0003800000 */
.L_x_12:
[----:B------:R-:W-:-:S04]  /*0e40*/  LOP3.LUT R0, R10, 0x80000000, R9, 0x48, !PT ;  /* 0x800000000a007812 */ /* 0x000fc800078e4809 */
[----:B------:R-:W-:Y:S01]  /*0e50*/  LOP3.LUT R0, R0, 0x7f800000, RZ, 0xfc, !PT ;  /* 0x7f80000000007812 */ /* 0x000fe200078efcff */
[----:B------:R-:W-:Y:S06]  /*0e60*/  BRA `(.L_x_17) ;  /* 0x0000000000147947 */ /* 0x000fec0003800000 */
.L_x_11:
[----:B------:R-:W-:Y:S01]  /*0e70*/  LOP3.LUT R0, R10, 0x80000000, R9, 0x48, !PT ;  /* 0x800000000a007812 */ /* 0x000fe200078e4809 */
[----:B------:R-:W-:Y:S06]  /*0e80*/  BRA `(.L_x_17) ;  /* 0x00000000000c7947 */ /* 0x000fec0003800000 */
.L_x_10:
[----:B------:R-:W0:Y:S01]  /*0e90*/  MUFU.RSQ R0, -QNAN ;  /* 0xffc0000000007908 */ /* 0x000e220000001400 */
[----:B------:R-:W-:Y:S05]  /*0ea0*/  BRA `(.L_x_17) ;  /* 0x0000000000047947 */ /* 0x000fea0003800000 */
.L_x_9:
[----:B------:R-:W-:-:S07]  /*0eb0*/  FADD.FTZ R0, R0, R3 ;  /* 0x0000000300007221 */ /* 0x000fce0000010000 */
.L_x_17:
[----:B------:R-:W-:Y:S05]  /*0ec0*/  BSYNC.RECONVERGENT B2 ;  /* 0x0000000000027941 */ /* 0x000fea0003800200 */
.L_x_7:
[----:B------:R-:W-:-:S04]  /*0ed0*/  IMAD.MOV.U32 R3, RZ, RZ, 0x0 ;  /* 0x00000000ff037424 */ /* 0x000fc800078e00ff */
[----:B0-----:R-:W-:Y:S05]  /*0ee0*/  RET.REL.NODEC R2 `(_Z8rayTraceiPfS_S_fP17curandStateXORWOW) ;  /* 0xfffffff002447950 */ /* 0x001fea0003c3ffff */
.L_x_18:
[----:B------:R-:W-:-:S00]  /*0ef0*/  BRA `(.L_x_18) ;  /* 0xfffffffc00fc7947 */ /* 0x000fc0000383ffff */
[----:B------:R-:W-:-:S00]  /*0f00*/  NOP ;  /* 0x0000000000007918 */ /* 0x000fc00000000000 */
[----:B------:R-:W-:-:S00]  /*0f10*/  NOP ;  /* 0x0000000000007918 */ /* 0x000fc00000000000 */
[----:B------:R-:W-:-:S00]  /*0f20*/  NOP ;  /* 0x0000000000007918 */ /* 0x000fc00000000000 */
[----:B------:R-:W-:-:S00]  /*0f30*/  NOP ;  /* 0x0000000000007918 */ /* 0x000fc00000000000 */
[----:B------:R-:W-:-:S00]  /*0f40*/  NOP ;  /* 0x0000000000007918 */ /* 0x000fc00000000000 */
[----:B------:R-:W-:-:S00]  /*0f50*/  NOP ;  /* 0x0000000000007918 */ /* 0x000fc00000000000 */
[----:B------:R-:W-:-:S00]  /*0f60*/  NOP ;  /* 0x0000000000007918 */ /* 0x000fc00000000000 */
[----:B------:R-:W-:-:S00]  /*0f70*/  NOP ;  /* 0x0000000000007918 */ /* 0x000fc00000000000 */
.L_x_30:


//--------------------- .text._Z15generate_kernelP17curandStateXORWOWPi --------------------------
	.section	.text._Z15generate_kernelP17curandStateXORWOWPi,"ax",@progbits
	.align	128
        .global         _Z15generate_kernelP17curandStateXORWOWPi
        .type           _Z15generate_kernelP17curandStateXORWOWPi,@function
        .size           _Z15generate_kernelP17curandStateXORWOWPi,(.L_x_32 - _Z15generate_kernelP17curandStateXORWOWPi)
        .other          _Z15generate_kernelP17curandStateXORWOWPi,@"STO_CUDA_ENTRY STV_DEFAULT"
_Z15generate_kernelP17curandStateXORWOWPi:
.text._Z15generate_kernelP17curandStateXORWOWPi:
[----:B------:R-:W-:Y:S01]  /*0000*/  LDC R1, c[0x0][0x37c] ;  /* 0x0000df00ff017b82 */ /* 0x000fe20000000800 */
[----:B------:R-:W0:Y:S07]  /*0010*/  S2R R0, SR_TID.X ;  /* 0x0000000000007919 */ /* 0x000e2e0000002100 */
[----:B------:R-:W1:Y:S01]  /*0020*/  LDC.64 R4, c[0x0][0x380] ;  /* 0x0000e000ff047b82 */ /* 0x000e620000000a00 */
[----:B------:R-:W2:Y:S01]  /*0030*/  LDCU.64 UR6, c[0x0][0x358] ;  /* 0x00006b00ff0677ac */ /* 0x000ea20008000a00 */
[----:B------:R-:W0:Y:S02]  /*0040*/  S2R R3, SR_CTAID.X ;  /* 0x0000000000037919 */ /* 0x000e240000002500 */
[----:B0-----:R-:W-:-:S04]  /*0050*/  IMAD R0, R3, 0x40, R0 ;  /* 0x0000004003007824 */ /* 0x001fc800078e0200 */
[----:B-1----:R-:W-:-:S05]  /*0060*/  IMAD.WIDE R4, R0, 0x30, R4 ;  /* 0x0000003000047825 */ /* 0x002fca00078e0204 */
[----:B--2---:R-:W2:Y:S04]  /*0070*/  LDG.E.64 R6, desc[UR6][R4.64] ;  /* 0x0000000604067981 */ /* 0x004ea8000c1e1b00 */
[----:B------:R0:W5:Y:S04]  /*0080*/  LDG.E R15, desc[UR6][R4.64+0x20] ;  /* 0x00002006040f7981 */ /* 0x000168000c1e1900 */
[----:B------:R0:W5:Y:S04]  /*0090*/  LDG.E.64 R8, desc[UR6][R4.64+0x28] ;  /* 0x0000280604087981 */ /* 0x000168000c1e1b00 */
[----:B------:R0:W5:Y:S04]  /*00a0*/  LDG.E.64 R2, desc[UR6][R4.64+0x8] ;  /* 0x0000080604027981 */ /* 0x000168000c1e1b00 */
[----:B------:R0:W5:Y:S04]  /*00b0*/  LDG.E.64 R12, desc[UR6][R4.64+0x10] ;  /* 0x00001006040c7981 */ /* 0x000168000c1e1b00 */
[----:B------:R0:W5:Y:S01]  /*00c0*/  LDG.E.64 R10, desc[UR6][R4.64+0x18] ;  /* 0x00001806040a7981 */ /* 0x000162000c1e1b00 */
[----:B------:R-:W-:Y:S01]  /*00d0*/  IMAD.MOV.U32 R17, RZ, RZ, RZ ;  /* 0x000000ffff117224 */ /* 0x000fe200078e00ff */
[----:B------:R-:W-:Y:S01]  /*00e0*/  UMOV UR4, URZ ;  /* 0x000000ff00047c82 */ /* 0x000fe20008000000 */
[----:B--2---:R-:W-:-:S02]  /*00f0*/  IMAD.MOV R14, RZ, RZ, -R6 ;  /* 0x000000ffff0e7224 */ /* 0x004fc400078e0a06 */
[----:B0-----:R-:W-:-:S07]  /*0100*/  IMAD.MOV.U32 R16, RZ, RZ, R6 ;  /* 0x000000ffff107224 */ /* 0x001fce00078e0006 */
.L_x_19:
[----:B------:R-:W-:Y:S01]  /*0110*/  SHF.R.U32.HI R18, RZ, 0x2, R7 ;  /* 0x00000002ff127819 */ /* 0x000fe20000011607 */
[----:B------:R-:W-:Y:S01]  /*0120*/  UIADD3 UR4, UPT, UPT, UR4, 0x10, URZ ;  /* 0x0000001004047890 */ /* 0x000fe2000fffe0ff */
[----:B-----5:R-:W-:Y:S02]  /*0130*/  SHF.R.U32.HI R21, RZ, 0x2, R2 ;  /* 0x00000002ff157819 */ /* 0x020fe40000011602 */
[----:B------:R-:W-:Y:S01]  /*0140*/  LOP3.LUT R7, R18, R7, RZ, 0x3c, !PT ;  /* 0x0000000712077212 */ /* 0x000fe200078e3cff */
[----:B------:R-:W-:Y:S01]  /*0150*/  IMAD.SHL.U32 R18, R13, 0x10, RZ ;  /* 0x000000100d127824 */ /* 0x000fe200078e00ff */
[----:B------:R-:W-:Y:S01]  /*0160*/  LOP3.LUT R21, R21, R2, RZ, 0x3c, !PT ;  /* 0x0000000215157212 */ /* 0x000fe200078e3cff */
[----:B------:R-:W-:Y:S01]  /*0170*/  UISETP.NE.AND UP0, UPT, UR4, 0x186a0, UPT ;  /* 0x000186a00400788c */ /* 0x000fe2000bf05270 */
[----:B------:R-:W-:Y:S01]  /*0180*/  SHF.R.U32.HI R20, RZ, 0x2, R3 ;  /* 0x00000002ff147819 */ /* 0x000fe20000011603 */
[----:B------:R-:W-:-:S03]  /*0190*/  IMAD.SHL.U32 R19, R7, 0x2, RZ ;  /* 0x0000000207137824 */ /* 0x000fc600078e00ff */
[----:B------:R-:W-:Y:S02]  /*01a0*/  LOP3.LUT R20, R20, R3, RZ, 0x3c, !PT ;  /* 0x0000000314147212 */ /* 0x000fe400078e3cff */
[----:B------:R-:W-:Y:S02]  /*01b0*/  LOP3.LUT R18, R13, R18, R19, 0x96, !PT ;  /* 0x000000120d127212 */ /* 0x000fe400078e9613 */
[----:B------:R-:W-:Y:S01]  /*01c0*/  SHF.R.U32.HI R19, RZ, 0x2, R12 ;  /* 0x00000002ff137819 */ /* 0x000fe2000001160c */
[----:B------:R-:W-:Y:S01]  /*01d0*/  IMAD.SHL.U32 R3, R20, 0x2, RZ ;  /* 0x0000000214037824 */ /* 0x000fe200078e00ff */
[----:B------:R-:W-:Y:S01]  /*01e0*/  LOP3.LUT R7, R18, R7, RZ, 0x3c, !PT ;  /* 0x0000000712077212 */ /* 0x000fe200078e3cff */
[----:B------:R-:W-:Y:S01]  /*01f0*/  IMAD.SHL.U32 R18, R21, 0x2, RZ ;  /* 0x0000000215127824 */ /* 0x000fe200078e00ff */
[----:B------:R-:W-:Y:S02]  /*0200*/  LOP3.LUT R19, R19, R12, RZ, 0x3c, !PT ;  /* 0x0000000c13137212 */ /* 0x000fe400078e3cff */
[----:B------:R-:W-:Y:S01]  /*0210*/  SHF.R.U32.HI R12, RZ, 0x2, R13 ;  /* 0x00000002ff0c7819 */ /* 0x000fe2000001160d */
[----:B------:R-:W-:-:S03]  /*0220*/  IMAD.SHL.U32 R2, R7, 0x10, RZ ;  /* 0x0000001007027824 */ /* 0x000fc600078e00ff */
[----:B------:R-:W-:Y:S02]  /*0230*/  LOP3.LUT R12, R12, R13, RZ, 0x3c, !PT ;  /* 0x0000000d0c0c7212 */ /* 0x000fe400078e3cff */
[----:B------:R-:W-:Y:S02]  /*0240*/  LOP3.LUT R2, R7, R2, R18, 0x96, !PT ;  /* 0x0000000207027212 */ /* 0x000fe400078e9612 */
[----:B------:R-:W-:Y:S02]  /*0250*/  SHF.R.U32.HI R18, RZ, 0x2, R7 ;  /* 0x00000002ff127819 */ /* 0x000fe40000011607 */
[----:B------:R-:W-:Y:S02]  /*0260*/  LOP3.LUT R23, R2, R21, RZ, 0x3c, !PT ;  /* 0x0000001502177212 */ /* 0x000fe400078e3cff */
[----:B------:R-:W-:-:S03]  /*0270*/  LOP3.LUT R18, R18, R7, RZ, 0x3c, !PT ;  /* 0x0000000712127212 */ /* 0x000fc600078e3cff */
[----:B------:R-:W-:-:S05]  /*0280*/  IMAD.SHL.U32 R2, R23, 0x10, RZ ;  /* 0x0000001017027824 */ /* 0x000fca00078e00ff */
[----:B------:R-:W-:-:S04]  /*0290*/  LOP3.LUT R3, R23, R2, R3, 0x96, !PT ;  /* 0x0000000217037212 */ /* 0x000fc800078e9603 */
[----:B------:R-:W-:Y:S01]  /*02a0*/  LOP3.LUT R27, R3, R20, RZ, 0x3c, !PT ;  /* 0x00000014031b7212 */ /* 0x000fe200078e3cff */
[----:B------:R-:W-:Y:S01]  /*02b0*/  IMAD.SHL.U32 R3, R19, 0x2, RZ ;  /* 0x0000000213037824 */ /* 0x000fe200078e00ff */
[----:B------:R-:W-:-:S03]  /*02c0*/  SHF.R.U32.HI R20, RZ, 0x2, R23 ;  /* 0x00000002ff147819 */ /* 0x000fc60000011617 */
[----:B------:R-:W-:Y:S01]  /*02d0*/  IMAD.SHL.U32 R2, R27, 0x10, RZ ;  /* 0x000000101b027824 */ /* 0x000fe200078e00ff */
[----:B------:R-:W-:-:S04]  /*02e0*/  LOP3.LUT R20, R20, R23, RZ, 0x3c, !PT ;  /* 0x0000001714147212 */ /* 0x000fc800078e3cff */
[----:B------:R-:W-:Y:S01]  /*02f0*/  LOP3.LUT R2, R27, R2, R3, 0x96, !PT ;  /* 0x000000021b027212 */ /* 0x000fe200078e9603 */
[----:B------:R-:W-:-:S03]  /*0300*/  IMAD.SHL.U32 R3, R12, 0x2, RZ ;  /* 0x000000020c037824 */ /* 0x000fc600078e00ff */
[----:B------:R-:W-:-:S05]  /*0310*/  LOP3.LUT R29, R2, R19, RZ, 0x3c, !PT ;  /* 0x00000013021d7212 */ /* 0x000fca00078e3cff */
[----:B------:R-:W-:-:S05]  /*0320*/  IMAD.SHL.U32 R2, R29, 0x10, RZ ;  /* 0x000000101d027824 */ /* 0x000fca00078e00ff */
[----:B------:R-:W-:-:S04]  /*0330*/  LOP3.LUT R3, R29, R2, R3, 0x96, !PT ;  /* 0x000000021d037212 */ /* 0x000fc800078e9603 */
[----:B------:R-:W-:Y:S01]  /*0340*/  LOP3.LUT R2, R3, R12, RZ, 0x3c, !PT ;  /* 0x0000000c03027212 */ /* 0x000fe200078e3cff */
[----:B------:R-:W-:-:S03]  /*0350*/  IMAD.SHL.U32 R12, R18, 0x2, RZ ;  /* 0x00000002120c7824 */ /* 0x000fc600078e00ff */
[----:B------:R-:W-:Y:S01]  /*0360*/  SHF.R.U32.HI R19, RZ, 0x2, R2 ;  /* 0x00000002ff137819 */ /* 0x000fe20000011602 */
[----:B------:R-:W-:-:S03]  /*0370*/  IMAD.SHL.U32 R3, R2, 0x10, RZ ;  /* 0x0000001002037824 */ /* 0x000fc600078e00ff */
[----:B------:R-:W-:Y:S02]  /*0380*/  LOP3.LUT R19, R19, R2, RZ, 0x3c, !PT ;  /* 0x0000000213137212 */ /* 0x000fe400078e3cff */
[----:B------:R-:W-:-:S04]  /*0390*/  LOP3.LUT R3, R2, R3, R12, 0x96, !PT ;  /* 0x0000000302037212 */ /* 0x000fc800078e960c */
[----:B------:R-:W-:Y:S01]  /*03a0*/  LOP3.LUT R25, R3, R18, RZ, 0x3c, !PT ;  /* 0x0000001203197212 */ /* 0x000fe200078e3cff */
[----:B------:R-:W-:Y:S01]  /*03b0*/  IMAD.SHL.U32 R3, R20, 0x2, RZ ;  /* 0x0000000214037824 */ /* 0x000fe200078e00ff */
[----:B------:R-:W-:-:S03]  /*03c0*/  SHF.R.U32.HI R18, RZ, 0x2, R27 ;  /* 0x00000002ff127819 */ /* 0x000fc6000001161b */
[C---:B------:R-:W-:Y:S01]  /*03d0*/  IMAD.SHL.U32 R12, R25.reuse, 0x10, RZ ;  /* 0x00000010190c7824 */ /* 0x040fe200078e00ff */
[----:B------:R-:W-:Y:S01]  /*03e0*/  LOP3.LUT R18, R18, R27, RZ, 0x3c, !PT ;  /* 0x0000001b12127212 */ /* 0x000fe200078e3cff */
[----:B------:R-:W-:Y:S02]  /*03f0*/  IMAD.IADD R27, R16, 0x1, -R27 ;  /* 0x00000001101b7824 */ /* 0x000fe400078e0a1b */
[C---:B------:R-:W-:Y:S01]  /*0400*/  IMAD.IADD R24, R25.reuse, 0x1, R16 ;  /* 0x0000000119187824 */ /* 0x040fe200078e0210 */
[----:B------:R-:W-:-:S04]  /*0410*/  LOP3.LUT R3, R25, R12, R3, 0x96, !PT ;  /* 0x0000000c19037212 */ /* 0x000fc800078e9603 */
[----:B------:R-:W-:Y:S01]  /*0420*/  LOP3.LUT R13, R3, R20, RZ, 0x3c, !PT ;  /* 0x00000014030d7212 */ /* 0x000fe200078e3cff */
[----:B------:R-:W-:Y:S01]  /*0430*/  IMAD.SHL.U32 R3, R18, 0x2, RZ ;  /* 0x0000000212037824 */ /* 0x000fe200078e00ff */
[----:B------:R-:W-:Y:S02]  /*0440*/  SHF.R.U32.HI R20, RZ, 0x2, R29 ;  /* 0x00000002ff147819 */ /* 0x000fe4000001161d */
[----:B------:R-:W-:Y:S01]  /*0450*/  LOP3.LUT R24, R24, 0x1, RZ, 0xc0, !PT ;  /* 0x0000000118187812 */ /* 0x000fe200078ec0ff */
[----:B------:R-:W-:Y:S01]  /*0460*/  IMAD.SHL.U32 R12, R13, 0x10, RZ ;  /* 0x000000100d0c7824 */ /* 0x000fe200078e00ff */
[----:B------:R-:W-:Y:S01]  /*0470*/  LOP3.LUT R20, R20, R29, RZ, 0x3c, !PT ;  /* 0x0000001d14147212 */ /* 0x000fe200078e3cff */
[----:B------:R-:W-:-:S03]  /*0480*/  IMAD.IADD R29, R29, 0x1, R16 ;  /* 0x000000011d1d7824 */ /* 0x000fc600078e0210 */
[----:B------:R-:W-:Y:S02]  /*0490*/  LOP3.LUT R3, R13, R12, R3, 0x96, !PT ;  /* 0x0000000c0d037212 */ /* 0x000fe400078e9603 */
[----:B------:R-:W-:Y:S02]  /*04a0*/  LOP3.LUT R29, R29, 0x1, RZ, 0xc0, !PT ;  /* 0x000000011d1d7812 */ /* 0x000fe400078ec0ff */
[----:B------:R-:W-:Y:S01]  /*04b0*/  LOP3.LUT R21, R3, R18, RZ, 0x3c, !PT ;  /* 0x0000001203157212 */ /* 0x000fe200078e3cff */
[----:B------:R-:W-:Y:S02]  /*04c0*/  IMAD.SHL.U32 R3, R20, 0x2, RZ ;  /* 0x0000000214037824 */ /* 0x000fe400078e00ff */
[----:B------:R-:W-:Y:S01]  /*04d0*/  IMAD.SHL.U32 R18, R19, 0x2, RZ ;  /* 0x0000000213127824 */ /* 0x000fe200078e00ff */
[----:B------:R-:W-:Y:S01]  /*04e0*/  SHF.R.U32.HI R22, RZ, 0x2, R21 ;  /* 0x00000002ff167819 */ /* 0x000fe20000011615 */
[----:B------:R-:W-:-:S05]  /*04f0*/  IMAD.SHL.U32 R12, R21, 0x10, RZ ;  /* 0x00000010150c7824 */ /* 0x000fca00078e00ff */
[----:B------:R-:W-:-:S04]  /*0500*/  LOP3.LUT R3, R21, R12, R3, 0x96, !PT ;  /* 0x0000000c15037212 */ /* 0x000fc800078e9603 */
[----:B------:R-:W-:Y:S02]  /*0510*/  LOP3.LUT R3, R3, R20, RZ, 0x3c, !PT ;  /* 0x0000001403037212 */ /* 0x000fe400078e3cff */
[----:B------:R-:W-:Y:S02]  /*0520*/  SHF.R.U32.HI R20, RZ, 0x2, R25 ;  /* 0x00000002ff147819 */ /* 0x000fe40000011619 */
[----:B------:R-:W-:Y:S01]  /*0530*/  SHF.R.U32.HI R26, RZ, 0x2, R3 ;  /* 0x00000002ff1a7819 */ /* 0x000fe20000011603 */
[----:B------:R-:W-:-:S05]  /*0540*/  IMAD.SHL.U32 R12, R3, 0x10, RZ ;  /* 0x00000010030c7824 */ /* 0x000fca00078e00ff */
[----:B------:R-:W-:Y:S02]  /*0550*/  LOP3.LUT R18, R3, R12, R18, 0x96, !PT ;  /* 0x0000000c03127212 */ /* 0x000fe400078e9612 */
[----:B------:R-:W-:Y:S02]  /*0560*/  LOP3.LUT R12, R20, R25, RZ, 0x3c, !PT ;  /* 0x00000019140c7212 */ /* 0x000fe400078e3cff */
[----:B------:R-:W-:-:S03]  /*0570*/  LOP3.LUT R19, R18, R19, RZ, 0x3c, !PT ;  /* 0x0000001312137212 */ /* 0x000fc600078e3cff */
[----:B------:R-:W-:Y:S02]  /*0580*/  IMAD.SHL.U32 R20, R12, 0x2, RZ ;  /* 0x000000020c147824 */ /* 0x000fe400078e00ff */
[----:B------:R-:W-:-:S05]  /*0590*/  IMAD.SHL.U32 R18, R19, 0x10, RZ ;  /* 0x0000001013127824 */ /* 0x000fca00078e00ff */
[----:B------:R-:W-:Y:S01]  /*05a0*/  LOP3.LUT R20, R19, R18, R20, 0x96, !PT ;  /* 0x0000001213147212 */ /* 0x000fe200078e9614 */
[----:B------:R-:W-:Y:S02]  /*05b0*/  IMAD.IADD R18, R16, 0x1, -R7 ;  /* 0x0000000110127824 */ /* 0x000fe400078e0a07 */
[----:B------:R-:W-:Y:S01]  /*05c0*/  IMAD.IADD R7, R23, 0x1, R16 ;  /* 0x0000000117077824 */ /* 0x000fe200078e0210 */
[----:B------:R-:W-:Y:S02]  /*05d0*/  LOP3.LUT R23, R20, R12, RZ, 0x3c, !PT ;  /* 0x0000000c14177212 */ /* 0x000fe400078e3cff */
[----:B------:R-:W-:Y:S02]  /*05e0*/  SHF.R.U32.HI R20, RZ, 0x2, R13 ;  /* 0x00000002ff147819 */ /* 0x000fe4000001160d */
[----:B------:R-:W-:Y:S02]  /*05f0*/  LOP3.LUT R12, R7, 0x1, RZ, 0xc0, !PT ;  /* 0x00000001070c7812 */ /* 0x000fe400078ec0ff */
[----:B------:R-:W-:-:S02]  /*0600*/  LOP3.LUT R18, R18, 0xfffffffe, RZ, 0xfc, !PT ;  /* 0xfffffffe12127812 */ /* 0x000fc400078efcff */
[----:B------:R-:W-:Y:S02]  /*0610*/  LOP3.LUT R7, R20, R13, RZ, 0x3c, !PT ;  /* 0x0000000d14077212 */ /* 0x000fe400078e3cff */
[----:B------:R-:W-:Y:S01]  /*0620*/  IADD3 R17, PT, PT, R18, -R17, -R12 ;  /* 0x8000001112117210 */ /* 0x000fe20007ffe80c */
[----:B------:R-:W-:Y:S01]  /*0630*/  IMAD.SHL.U32 R12, R23, 0x10, RZ ;  /* 0x00000010170c7824 */ /* 0x000fe200078e00ff */
[----:B------:R-:W-:Y:S01]  /*0640*/  LOP3.LUT R20, R27, 0xfffffffe, RZ, 0xfc, !PT ;  /* 0xfffffffe1b147812 */ /* 0x000fe200078efcff */
[----:B------:R-:W-:-:S03]  /*0650*/  IMAD.SHL.U32 R18, R7, 0x2, RZ ;  /* 0x0000000207127824 */ /* 0x000fc600078e00ff */
[----:B------:R-:W-:Y:S01]  /*0660*/  IADD3 R20, PT, PT, R29, -R20, -R17 ;  /* 0x800000141d147210 */ /* 0x000fe20007ffe811 */
[C---:B------:R-:W-:Y:S01]  /*0670*/  VIADD R17, R14.reuse, 0xffffffff ;  /* 0xffffffff0e117836 */ /* 0x040fe20000000000 */
[----:B------:R-:W-:Y:S01]  /*0680*/  LOP3.LUT R12, R23, R12, R18, 0x96, !PT ;  /* 0x0000000c170c7212 */ /* 0x000fe200078e9612 */
[----:B------:R-:W-:Y:S01]  /*0690*/  VIADD R14, R14, 0xffa783b0 ;  /* 0xffa783b00e0e7836 */ /* 0x000fe20000000000 */
[----:B------:R-:W-:Y:S01]  /*06a0*/  LOP3.LUT R18, R22, R21, RZ, 0x3c, !PT ;  /* 0x0000001516127212 */ /* 0x000fe200078e3cff */
[----:B------:R-:W-:Y:S01]  /*06b0*/  IMAD.IADD R21, R21, 0x1, R16 ;  /* 0x0000000115157824 */ /* 0x000fe200078e0210 */
[----:B------:R-:W-:-:S03]  /*06c0*/  LOP3.LUT R7, R12, R7, RZ, 0x3c, !PT ;  /* 0x000000070c077212 */ /* 0x000fc600078e3cff */
[----:B------:R-:W-:Y:S01]  /*06d0*/  IMAD.SHL.U32 R22, R18, 0x2, RZ ;  /* 0x0000000212167824 */ /* 0x000fe200078e00ff */
[----:B------:R-:W-:Y:S01]  /*06e0*/  LOP3.LUT R21, R21, 0x1, RZ, 0xc0, !PT ;  /* 0x0000000115157812 */ /* 0x000fe200078ec0ff */
[----:B------:R-:W-:-:S05]  /*06f0*/  IMAD.SHL.U32 R12, R7, 0x10, RZ ;  /* 0x00000010070c7824 */ /* 0x000fca00078e00ff */
[----:B------:R-:W-:Y:S01]  /*0700*/  LOP3.LUT R27, R7, R12, R22, 0x96, !PT ;  /* 0x0000000c071b7212 */ /* 0x000fe200078e9616 */
[----:B------:R-:W-:Y:S01]  /*0710*/  IMAD.IADD R22, R2, 0x1, R17 ;  /* 0x0000000102167824 */ /* 0x000fe200078e0211 */
[----:B------:R-:W-:Y:S02]  /*0720*/  LOP3.LUT R12, R26, R3, RZ, 0x3c, !PT ;  /* 0x000000031a0c7212 */ /* 0x000fe400078e3cff */
[----:B------:R-:W-:Y:S02]  /*0730*/  LOP3.LUT R2, R27, R18, RZ, 0x3c, !PT ;  /* 0x000000121b027212 */ /* 0x000fe400078e3cff */
[----:B------:R-:W-:Y:S01]  /*0740*/  LOP3.LUT R25, R22, 0x1, RZ, 0xc0, !PT ;  /* 0x0000000116197812 */ /* 0x000fe200078ec0ff */
[----:B------:R-:W-:Y:S02]  /*0750*/  IMAD.SHL.U32 R18, R12, 0x2, RZ ;  /* 0x000000020c127824 */ /* 0x000fe400078e00ff */
[----:B------:R-:W-:Y:S01]  /*0760*/  IMAD.SHL.U32 R27, R2, 0x10, RZ ;  /* 0x00000010021b7824 */ /* 0x000fe200078e00ff */
[----:B------:R-:W-:Y:S01]  /*0770*/  IADD3 R20, PT, PT, R24, R20, R25 ;  /* 0x0000001418147210 */ /* 0x000fe20007ffe019 */
[----:B------:R-:W-:Y:S01]  /*0780*/  IMAD.IADD R22, R17, 0x1, R3 ;  /* 0x0000000111167824 */ /* 0x000fe200078e0203 */
[----:B------:R-:W-:-:S02]  /*0790*/  SHF.R.U32.HI R24, RZ, 0x2, R19 ;  /* 0x00000002ff187819 */ /* 0x000fc40000011613 */
[----:B------:R-:W-:Y:S02]  /*07a0*/  LOP3.LUT R27, R2, R27, R18, 0x96, !PT ;  /* 0x0000001b021b7212 */ /* 0x000fe400078e9612 */
[----:B------:R-:W-:Y:S01]  /*07b0*/  LOP3.LUT R18, R24, R19, RZ, 0x3c, !PT ;  /* 0x0000001318127212 */ /* 0x000fe200078e3cff */
[----:B------:R-:W-:Y:S01]  /*07c0*/  IMAD.IADD R19, R19, 0x1, R16 ;  /* 0x0000000113137824 */ /* 0x000fe200078e0210 */
[----:B------:R-:W-:Y:S02]  /*07d0*/  LOP3.LUT R3, R27, R12, RZ, 0x3c, !PT ;  /* 0x0000000c1b037212 */ /* 0x000fe400078e3cff */
[----:B------:R-:W-:Y:S01]  /*07e0*/  LOP3.LUT R22, R22, 0x1, RZ, 0xc0, !PT ;  /* 0x0000000116167812 */ /* 0x000fe200078ec0ff */
[----:B------:R-:W-:Y:S01]  /*07f0*/  IMAD.SHL.U32 R24, R18, 0x2, RZ ;  /* 0x0000000212187824 */ /* 0x000fe200078e00ff */
[----:B------:R-:W-:Y:S01]  /*0800*/  LOP3.LUT R19, R19, 0x1, RZ, 0xc0, !PT ;  /* 0x0000000113137812 */ /* 0x000fe200078ec0ff */
[----:B------:R-:W-:Y:S01]  /*0810*/  IMAD.SHL.U32 R12, R3, 0x10, RZ ;  /* 0x00000010030c7824 */ /* 0x000fe200078e00ff */
[----:B------:R-:W-:Y:S01]  /*0820*/  IADD3 R20, PT, PT, R22, R20, R21 ;  /* 0x0000001416147210 */ /* 0x000fe20007ffe015 */
[----:B------:R-:W-:Y:S01]  /*0830*/  IMAD.IADD R21, R16, 0x1, -R13 ;  /* 0x0000000110157824 */ /* 0x000fe200078e0a0d */
[----:B------:R-:W-:-:S02]  /*0840*/  SHF.R.U32.HI R22, RZ, 0x2, R23 ;  /* 0x00000002ff167819 */ /* 0x000fc40000011617 */
[----:B------:R-:W-:Y:S02]  /*0850*/  LOP3.LUT R25, R3, R12, R24, 0x96, !PT ;  /* 0x0000000c03197212 */ /* 0x000fe400078e9618 */
[----:B------:R-:W-:Y:S01]  /*0860*/  LOP3.LUT R13, R22, R23, RZ, 0x3c, !PT ;  /* 0x00000017160d7212 */ /* 0x000fe200078e3cff */
[----:B------:R-:W-:Y:S01]  /*0870*/  IMAD.IADD R23, R16, 0x1, -R23 ;  /* 0x0000000110177824 */ /* 0x000fe200078e0a17 */
[----:B------:R-:W-:Y:S01]  /*0880*/  LOP3.LUT R12, R25, R18, RZ, 0x3c, !PT ;  /* 0x00000012190c7212 */ /* 0x000fe200078e3cff */
[----:B------:R-:W-:Y:S01]  /*0890*/  IMAD.IADD R18, R7, 0x1, R16 ;  /* 0x0000000107127824 */ /* 0x000fe200078e0210 */
[----:B------:R-:W-:Y:S01]  /*08a0*/  LOP3.LUT R21, R21, 0xfffffffe, RZ, 0xfc, !PT ;  /* 0xfffffffe15157812 */ /* 0x000fe200078efcff */
[----:B------:R-:W-:Y:S01]  /*08b0*/  IMAD.SHL.U32 R22, R13, 0x2, RZ ;  /* 0x000000020d167824 */ /* 0x000fe200078e00ff */
[----:B------:R-:W-:Y:S01]  /*08c0*/  LOP3.LUT R23, R23, 0xfffffffe, RZ, 0xfc, !PT ;  /* 0xfffffffe17177812 */ /* 0x000fe200078efcff */
[----:B------:R-:W-:Y:S01]  /*08d0*/  IMAD.SHL.U32 R25, R12, 0x10, RZ ;  /* 0x000000100c197824 */ /* 0x000fe200078e00ff */
[----:B------:R-:W-:Y:S01]  /*08e0*/  IADD3 R20, PT, PT, R21, -R20, -R19 ;  /* 0x8000001415147210 */ /* 0x000fe20007ffe813 */
[----:B------:R-:W-:Y:S01]  /*08f0*/  IMAD.IADD R19, R17, 0x1, R2 ;  /* 0x0000000111137824 */ /* 0x000fe200078e0202 */
[----:B------:R-:W-:Y:S01]  /*0900*/  LOP3.LUT R18, R18, 0x1, RZ, 0xc0, !PT ;  /* 0x0000000112127812 */ /* 0x000fe200078ec0ff */
[----:B------:R-:W-:Y:S01]  /*0910*/  IMAD.IADD R21, R3, 0x1, R16 ;  /* 0x0000000103157824 */ /* 0x000fe200078e0210 */
[----:B------:R-:W-:Y:S01]  /*0920*/  LOP3.LUT R22, R12, R25, R22, 0x96, !PT ;  /* 0x000000190c167212 */ /* 0x000fe200078e9616 */
[----:B------:R-:W-:Y:S01]  /*0930*/  IMAD.IADD R17, R17, 0x1, R12 ;  /* 0x0000000111117824 */ /* 0x000fe200078e020c */
[----:B------:R-:W-:-:S02]  /*0940*/  IADD3 R18, PT, PT, R18, -R20, -R23 ;  /* 0x8000001412127210 */ /* 0x000fc40007ffe817 */
[----:B------:R-:W-:Y:S02]  /*0950*/  LOP3.LUT R13, R22, R13, RZ, 0x3c, !PT ;  /* 0x0000000d160d7212 */ /* 0x000fe400078e3cff */
[----:B------:R-:W-:Y:S02]  /*0960*/  LOP3.LUT R19, R19, 0x1, RZ, 0xc0, !PT ;  /* 0x0000000113137812 */ /* 0x000fe400078ec0ff */
[----:B------:R-:W-:Y:S01]  /*0970*/  LOP3.LUT R21, R21, 0x1, RZ, 0xc0, !PT ;  /* 0x0000000115157812 */ /* 0x000fe200078ec0ff */
[----:B------:R-:W-:Y:S01]  /*0980*/  IMAD.IADD R20, R13, 0x1, R16 ;  /* 0x000000010d147824 */ /* 0x000fe200078e0210 */
[----:B------:R-:W-:Y:S01]  /*0990*/  LOP3.LUT R17, R17, 0x1, RZ, 0xc0, !PT ;  /* 0x0000000111117812 */ /* 0x000fe200078ec0ff */
[----:B------:R-:W-:Y:S01]  /*09a0*/  VIADD R16, R16, 0x587c50 ;  /* 0x00587c5010107836 */ /* 0x000fe20000000000 */
[----:B------:R-:W-:Y:S02]  /*09b0*/  IADD3 R18, PT, PT, R21, R18, R19 ;  /* 0x0000001215127210 */ /* 0x000fe40007ffe013 */
[----:B------:R-:W-:-:S04]  /*09c0*/  LOP3.LUT R20, R20, 0x1, RZ, 0xc0, !PT ;  /* 0x0000000114147812 */ /* 0x000fc800078ec0ff */
[----:B------:R-:W-:-:S05]  /*09d0*/  IADD3 R17, PT, PT, R20, R18, R17 ;  /* 0x0000001214117210 */ /* 0x000fca0007ffe011 */
[----:B------:R-:W-:Y:S01]  /*09e0*/  VIADD R17, R17, 0xfffffffc ;  /* 0xfffffffc11117836 */ /* 0x000fe20000000000 */
[----:B------:R-:W-:Y:S06]  /*09f0*/  BRA.U UP0, `(.L_x_19) ;  /* 0xfffffff500c47547 */ /* 0x000fec000b83ffff */
[----:B------:R-:W0:Y:S01]  /*0a00*/  LDC.64 R18, c[0x0][0x388] ;  /* 0x0000e200ff127b82 */ /* 0x000e220000000a00 */
[----:B------:R-:W-:Y:S01]  /*0a10*/  VIADD R20, R6, 0x704af920 ;  /* 0x704af92006147836 */ /* 0x000fe20000000000 */
[----:B------:R-:W-:Y:S01]  /*0a20*/  STG.E.64 desc[UR6][R4.64+0x8], R2 ;  /* 0x0000080204007986 */ /* 0x000fe2000c101b06 */
[----:B------:R-:W-:-:S03]  /*0a30*/  IMAD.MOV.U32 R21, RZ, RZ, R7 ;  /* 0x000000ffff157224 */ /* 0x000fc600078e0007 */
[----:B------:R-:W-:Y:S04]  /*0a40*/  STG.E.64 desc[UR6][R4.64+0x10], R12 ;  /* 0x0000100c04007986 */ /* 0x000fe8000c101b06 */
[----:B------:R-:W-:Y:S04]  /*0a50*/  STG.E.64 desc[UR6][R4.64+0x18], R10 ;  /* 0x0000180a04007986 */ /* 0x000fe8000c101b06 */
[----:B------:R-:W-:Y:S04]  /*0a60*/  STG.E.64 desc[UR6][R4.64+0x28], R8 ;  /* 0x0000280804007986 */ /* 0x000fe8000c101b06 */
[----:B------:R-:W-:Y:S04]  /*0a70*/  STG.E desc[UR6][R4.64+0x20], R15 ;  /* 0x0000200f04007986 */ /* 0x000fe8000c101906 */
[----:B------:R-:W-:Y:S01]  /*0a80*/  STG.E.64 desc[UR6][R4.64], R20 ;  /* 0x0000001404007986 */ /* 0x000fe2000c101b06 */
[----:B0-----:R-:W-:-:S05]  /*0a90*/  IMAD.WIDE R6, R0, 0x4, R18 ;  /* 0x0000000400067825 */ /* 0x001fca00078e0212 */
[----:B------:R-:W2:Y:S02]  /*0aa0*/  LDG.E R0, desc[UR6][R6.64] ;  /* 0x0000000606007981 */ /* 0x000ea4000c1e1900 */
[----:B--2---:R-:W-:-:S05]  /*0ab0*/  IMAD.IADD R17, R17, 0x1, R0 ;  /* 0x0000000111117824 */ /* 0x004fca00078e0200 */
[----:B------:R-:W-:Y:S01]  /*0ac0*/  STG.E desc[UR6][R6.64], R17 ;  /* 0x0000001106007986 */ /* 0x000fe2000c101906 */
[----:B------:R-:W-:Y:S05]  /*0ad0*/  EXIT ;  /* 0x000000000000794d */ /* 0x000fea0003800000 */
.L_x_20:
        /* <DEDUP_REMOVED lines=10> */
.L_x_32:


//--------------------- .text._Z12setup_kernelP17curandStateXORWOW --------------------------
	.section	.text._Z12setup_kernelP17curandStateXORWOW,"ax",@progbits
	.align	128
        .global         _Z12setup_kernelP17curandStateXORWOW
        .type           _Z12setup_kernelP17curandStateXORWOW,@function
        .size           _Z12setup_kernelP17curandStateXORWOW,(.L_x_33 - _Z12setup_kernelP17curandStateXORWOW)
        .other          _Z12setup_kernelP17curandStateXORWOW,@"STO_CUDA_ENTRY STV_DEFAULT"
_Z12setup_kernelP17curandStateXORWOW:
.text._Z12setup_kernelP17curandStateXORWOW:
[----:B------:R-:W-:Y:S01]  /*0000*/  LDC R1, c[0x0][0x37c] ;  /* 0x0000df00ff017b82 */ /* 0x000fe20000000800 */
[----:B------:R-:W0:Y:S07]  /*0010*/  S2R R0, SR_TID.X ;  /* 0x0000000000007919 */ /* 0x000e2e0000002100 */
[----:B------:R-:W0:Y:S01]  /*0020*/  S2UR UR6, SR_CTAID.X ;  /* 0x00000000000679c3 */ /* 0x000e220000002500 */
[----:B------:R-:W1:Y:S01]  /*0030*/  LDCU.64 UR4, c[0x0][0x358] ;  /* 0x00006b00ff0477ac */ /* 0x000e620008000a00 */
[----:B------:R-:W-:Y:S01]  /*0040*/  IMAD.MOV.U32 R2, RZ, RZ, 0x3198c20f ;  /* 0x3198c20fff027424 */ /* 0x000fe200078e00ff */
[----:B------:R-:W-:Y:S01]  /*0050*/  BSSY.RECONVERGENT B0, `(.L_x_21) ;  /* 0x00000df000007945 */ /* 0x000fe20003800200 */
[----:B------:R-:W-:-:S02]  /*0060*/  IMAD.MOV.U32 R3, RZ, RZ, 0x5efdb30c ;  /* 0x5efdb30cff037424 */ /* 0x000fc400078e00ff */
[----:B------:R-:W-:Y:S02]  /*0070*/  IMAD.MOV.U32 R4, RZ, RZ, 0x423bb012 ;  /* 0x423bb012ff047424 */ /* 0x000fe400078e00ff */
[----:B------:R-:W0:Y:S01]  /*0080*/  LDC R13, c[0x0][0x360] ;  /* 0x0000d800ff0d7b82 */ /* 0x000e220000000800 */
[----:B------:R-:W-:Y:S02]  /*0090*/  IMAD.MOV.U32 R5, RZ, RZ, -0x75bd8fc ;  /* 0xf8a42704ff057424 */ /* 0x000fe400078e00ff */
[----:B------:R-:W-:Y:S02]  /*00a0*/  IMAD.MOV.U32 R8, RZ, RZ, -0x23270784 ;  /* 0xdcd8f87cff087424 */ /* 0x000fe400078e00ff */
[----:B------:R-:W-:-:S03]  /*00b0*/  IMAD.MOV.U32 R9, RZ, RZ, 0x57fa2510 ;  /* 0x57fa2510ff097424 */ /* 0x000fc600078e00ff */
[----:B------:R-:W2:Y:S01]  /*00c0*/  LDC.64 R6, c[0x0][0x380] ;  /* 0x0000e000ff067b82 */ /* 0x000ea20000000a00 */
[----:B0-----:R-:W-:-:S05]  /*00d0*/  IMAD R13, R13, UR6, R0 ;  /* 0x000000060d0d7c24 */ /* 0x001fca000f8e0200 */
[C---:B------:R-:W-:Y:S01]  /*00e0*/  ISETP.NE.AND P0, PT, R13.reuse, RZ, PT ;  /* 0x000000ff0d00720c */ /* 0x040fe20003f05270 */
[----:B--2---:R-:W-:-:S05]  /*00f0*/  IMAD.WIDE R6, R13, 0x30, R6 ;  /* 0x000000300d067825 */ /* 0x004fca00078e0206 */
[----:B-1----:R0:W-:Y:S04]  /*0100*/  STG.E.64 desc[UR4][R6.64], R2 ;  /* 0x0000000206007986 */ /* 0x0021e8000c101b04 */
[----:B------:R0:W-:Y:S04]  /*0110*/  STG.E.64 desc[UR4][R6.64+0x8], R4 ;  /* 0x0000080406007986 */ /* 0x0001e8000c101b04 */
[----:B------:R0:W-:Y:S01]  /*0120*/  STG.E.64 desc[UR4][R6.64+0x10], R8 ;  /* 0x0000100806007986 */ /* 0x0001e2000c101b04 */
[----:B------:R-:W-:Y:S05]  /*0130*/  @!P0 BRA `(.L_x_22) ;  /* 0x0000000c00408947 */ /* 0x000fea0003800000 */
[----:B------:R-:W-:Y:S01]  /*0140*/  SHF.R.S32.HI R0, RZ, 0x1f, R13 ;  /* 0x0000001fff007819 */ /* 0x000fe2000001140d */
[----:B------:R-:W-:-:S07]  /*0150*/  IMAD.MOV.U32 R12, RZ, RZ, RZ ;  /* 0x000000ffff0c7224 */ /* 0x000fce00078e00ff */
.L_x_28:
[----:B0-----:R-:W-:Y:S01]  /*0160*/  LOP3.LUT R2, R13, 0x3, RZ, 0xc0, !PT ;  /* 0x000000030d027812 */ /* 0x001fe200078ec0ff */
[----:B------:R-:W-:Y:S03]  /*0170*/  BSSY.RECONVERGENT B1, `(.L_x_23) ;  /* 0x00000c6000017945 */ /* 0x000fe60003800200 */
[----:B------:R-:W-:-:S04]  /*0180*/  ISETP.NE.U32.AND P0, PT, R2, RZ, PT ;  /* 0x000000ff0200720c */ /* 0x000fc80003f05070 */
[----:B------:R-:W-:-:S13]  /*0190*/  ISETP.NE.AND.EX P0, PT, RZ, RZ, PT, P0 ;  /* 0x000000ffff00720c */ /* 0x000fda0003f05300 */
[----:B------:R-:W-:Y:S05]  /*01a0*/  @!P0 BRA `(.L_x_24) ;  /* 0x0000000c00088947 */ /* 0x000fea0003800000 */
[----:B------:R-:W0:Y:S01]  /*01b0*/  LDC.64 R8, c[0x4][0x8] ;  /* 0x01000200ff087b82 */ /* 0x000e220000000a00 */
[----:B------:R-:W-:Y:S02]  /*01c0*/  IMAD.MOV.U32 R14, RZ, RZ, RZ ;  /* 0x000000ffff0e7224 */ /* 0x000fe400078e00ff */
[----:B0-----:R-:W-:-:S07]  /*01d0*/  IMAD.WIDE.U32 R8, R12, 0xc80, R8 ;  /* 0x00000c800c087825 */ /* 0x001fce00078e0008 */
.L_x_27:
[----:B0-----:R-:W-:Y:S01]  /*01e0*/  IMAD.MOV.U32 R15, RZ, RZ, RZ ;  /* 0x000000ffff0f7224 */ /* 0x001fe200078e00ff */
[----:B------:R-:W-:Y:S01]  /*01f0*/  CS2R R2, SRZ ;  /* 0x0000000000027805 */ /* 0x000fe2000001ff00 */
[----:B------:R-:W-:Y:S01]  /*0200*/  IMAD.MOV.U32 R17, RZ, RZ, RZ ;  /* 0x000000ffff117224 */ /* 0x000fe200078e00ff */
[----:B------:R-:W-:-:S07]  /*0210*/  CS2R R4, SRZ ;  /* 0x0000000000047805 */ /* 0x000fce000001ff00 */
.L_x_26:
[----:B------:R-:W-:-:S05]  /*0220*/  IMAD.WIDE.U32 R10, R17, 0x4, R6 ;  /* 0x00000004110a7825 */ /* 0x000fca00078e0006 */
[----:B------:R0:W5:Y:S01]  /*0230*/  LDG.E R16, desc[UR4][R10.64+0x4] ;  /* 0x000004040a107981 */ /* 0x000162000c1e1900 */
[----:B------:R-:W-:-:S07]  /*0240*/  IMAD.MOV.U32 R19, RZ, RZ, RZ ;  /* 0x000000ffff137224 */ /* 0x000fce00078e00ff */
.L_x_25:
[----:B-----5:R-:W-:Y:S01]  /*0250*/  SHF.R.U32.HI R24, RZ, R19, R16 ;  /* 0x00000013ff187219 */ /* 0x020fe20000011610 */
[----:B0-----:R-:W-:-:S03]  /*0260*/  IMAD.SHL.U32 R10, R17, 0x20, RZ ;  /* 0x00000020110a7824 */ /* 0x001fc600078e00ff */
[----:B------:R-:W-:Y:S01]  /*0270*/  LOP3.LUT R11, R24, 0x1, RZ, 0xc0, !PT ;  /* 0x00000001180b7812 */ /* 0x000fe200078ec0ff */
[----:B------:R-:W-:-:S03]  /*0280*/  IMAD.IADD R10, R10, 0x1, R19 ;  /* 0x000000010a0a7824 */ /* 0x000fc600078e0213 */
[----:B------:R-:W-:Y:S01]  /*0290*/  ISETP.NE.U32.AND P0, PT, R11, 0x1, PT ;  /* 0x000000010b00780c */ /* 0x000fe20003f05070 */
[----:B------:R-:W-:-:S03]  /*02a0*/  IMAD R11, R10, 0x5, RZ ;  /* 0x000000050a0b7824 */ /* 0x000fc600078e02ff */
[----:B------:R-:W-:Y:S01]  /*02b0*/  R2P PR, R24, 0x7e ;  /* 0x0000007e18007804 */ /* 0x000fe20000000000 */
[----:B------:R-:W-:-:S08]  /*02c0*/  IMAD.WIDE.U32 R10, R11, 0x4, R8 ;  /* 0x000000040b0a7825 */ /* 0x000fd000078e0008 */
[----:B------:R-:W2:Y:S04]  /*02d0*/  @!P0 LDG.E R18, desc[UR4][R10.64] ;  /* 0x000000040a128981 */ /* 0x000ea8000c1e1900 */
[----:B------:R-:W3:Y:S04]  /*02e0*/  @!P0 LDG.E R20, desc[UR4][R10.64+0x10] ;  /* 0x000010040a148981 */ /* 0x000ee8000c1e1900 */
[----:B------:R-:W4:Y:S04]  /*02f0*/  @P1 LDG.E R22, desc[UR4][R10.64+0x14] ;  /* 0x000014040a161981 */ /* 0x000f28000c1e1900 */
[----:B------:R-:W4:Y:S04]  /*0300*/  @P2 LDG.E R26, desc[UR4][R10.64+0x28] ;  /* 0x000028040a1a2981 */ /* 0x000f28000c1e1900 */
[----:B------:R-:W4:Y:S04]  /*0310*/  @!P0 LDG.E R21, desc[UR4][R10.64+0x4] ;  /* 0x000004040a158981 */ /* 0x000f28000c1e1900 */
[----:B------:R-:W4:Y:S04]  /*0320*/  @!P0 LDG.E R23, desc[UR4][R10.64+0xc] ;  /* 0x00000c040a178981 */ /* 0x000f28000c1e1900 */
[----:B------:R-:W4:Y:S04]  /*0330*/  @P1 LDG.E R25, desc[UR4][R10.64+0x18] ;  /* 0x000018040a191981 */ /* 0x000f28000c1e1900 */
[----:B------:R-:W4:Y:S04]  /*0340*/  @P3 LDG.E R28, desc[UR4][R10.64+0x3c] ;  /* 0x00003c040a1c3981 */ /* 0x000f28000c1e1900 */
[----:B------:R-:W4:Y:S01]  /*0350*/  @P6 LDG.E R27, desc[UR4][R10.64+0x7c] ;  /* 0x00007c040a1b6981 */ /* 0x000f22000c1e1900 */
[----:B--2---:R-:W-:-:S03]  /*0360*/  @!P0 LOP3.LUT R15, R15, R18, RZ, 0x3c, !PT ;  /* 0x000000120f0f8212 */ /* 0x004fc600078e3cff */
[----:B------:R-:W2:Y:S01]  /*0370*/  @!P0 LDG.E R18, desc[UR4][R10.64+0x8] ;  /* 0x000008040a128981 */ /* 0x000ea2000c1e1900 */
[----:B---3--:R-:W-:-:S03]  /*0380*/  @!P0 LOP3.LUT R3, R3, R20, RZ, 0x3c, !PT ;  /* 0x0000001403038212 */ /* 0x008fc600078e3cff */
[----:B------:R-:W3:Y:S01]  /*0390*/  @P1 LDG.E R20, desc[UR4][R10.64+0x24] ;  /* 0x000024040a141981 */ /* 0x000ee2000c1e1900 */
[----:B----4-:R-:W-:-:S03]  /*03a0*/  @P1 LOP3.LUT R15, R15, R22, RZ, 0x3c, !PT ;  /* 0x000000160f0f1212 */ /* 0x010fc600078e3cff */
[----:B------:R-:W4:Y:S01]  /*03b0*/  @P2 LDG.E R22, desc[UR4][R10.64+0x38] ;  /* 0x000038040a162981 */ /* 0x000f22000c1e1900 */
[----:B------:R-:W-:-:S03]  /*03c0*/  @P2 LOP3.LUT R15, R15, R26, RZ, 0x3c, !PT ;  /* 0x0000001a0f0f2212 */ /* 0x000fc600078e3cff */
[----:B------:R-:W4:Y:S01]  /*03d0*/  @P4 LDG.E R26, desc[UR4][R10.64+0x50] ;  /* 0x000050040a1a4981 */ /* 0x000f22000c1e1900 */
[----:B------:R-:W-:-:S03]  /*03e0*/  @!P0 LOP3.LUT R4, R4, R21, RZ, 0x3c, !PT ;  /* 0x0000001504048212 */ /* 0x000fc600078e3cff */
[----:B------:R-:W4:Y:S01]  /*03f0*/  @P1 LDG.E R21, desc[UR4][R10.64+0x20] ;  /* 0x000020040a151981 */ /* 0x000f22000c1e1900 */
[----:B------:R-:W-:-:S03]  /*0400*/  @!P0 LOP3.LUT R2, R2, R23, RZ, 0x3c, !PT ;  /* 0x0000001702028212 */ /* 0x000fc600078e3cff */
[----:B------:R-:W4:Y:S01]  /*0410*/  @P2 LDG.E R23, desc[UR4][R10.64+0x2c] ;  /* 0x00002c040a172981 */ /* 0x000f22000c1e1900 */
[----:B------:R-:W-:-:S03]  /*0420*/  @P1 LOP3.LUT R4, R4, R25, RZ, 0x3c, !PT ;  /* 0x0000001904041212 */ /* 0x000fc600078e3cff */
[----:B------:R-:W4:Y:S01]  /*0430*/  @P2 LDG.E R25, desc[UR4][R10.64+0x34] ;  /* 0x000034040a192981 */ /* 0x000f22000c1e1900 */
[----:B--2---:R-:W-:-:S03]  /*0440*/  @!P0 LOP3.LUT R5, R5, R18, RZ, 0x3c, !PT ;  /* 0x0000001205058212 */ /* 0x004fc600078e3cff */
[----:B------:R-:W2:Y:S01]  /*0450*/  @P1 LDG.E R18, desc[UR4][R10.64+0x1c] ;  /* 0x00001c040a121981 */ /* 0x000ea2000c1e1900 */
[----:B---3--:R-:W-:-:S03]  /*0460*/  @P1 LOP3.LUT R3, R3, R20, RZ, 0x3c, !PT ;  /* 0x0000001403031212 */ /* 0x008fc600078e3cff */
[----:B------:R-:W3:Y:S01]  /*0470*/  @P2 LDG.E R20, desc[UR4][R10.64+0x30] ;  /* 0x000030040a142981 */ /* 0x000ee2000c1e1900 */
[----:B----4-:R-:W-:-:S03]  /*0480*/  @P2 LOP3.LUT R3, R3, R22, RZ, 0x3c, !PT ;  /* 0x0000001603032212 */ /* 0x010fc600078e3cff */
[----:B------:R-:W4:Y:S01]  /*0490*/  @P3 LDG.E R22, desc[UR4][R10.64+0x4c] ;  /* 0x00004c040a163981 */ /* 0x000f22000c1e1900 */
[----:B------:R-:W-:-:S04]  /*04a0*/  @P3 LOP3.LUT R15, R15, R28, RZ, 0x3c, !PT ;  /* 0x0000001c0f0f3212 */ /* 0x000fc800078e3cff */
[----:B------:R-:W-:Y:S02]  /*04b0*/  @P4 LOP3.LUT R15, R15, R26, RZ, 0x3c, !PT ;  /* 0x0000001a0f0f4212 */ /* 0x000fe400078e3cff */
[----:B------:R-:W-:Y:S01]  /*04c0*/  @P1 LOP3.LUT R2, R2, R21, RZ, 0x3c, !PT ;  /* 0x0000001502021212 */ /* 0x000fe200078e3cff */
[----:B------:R-:W4:Y:S04]  /*04d0*/  @P5 LDG.E R26, desc[UR4][R10.64+0x64] ;  /* 0x000064040a1a5981 */ /* 0x000f28000c1e1900 */
[----:B------:R-:W4:Y:S01]  /*04e0*/  @P3 LDG.E R21, desc[UR4][R10.64+0x40] ;  /* 0x000040040a153981 */ /* 0x000f22000c1e1900 */
[----:B------:R-:W-:Y:S02]  /*04f0*/  @P2 LOP3.LUT R4, R4, R23, RZ, 0x3c, !PT ;  /* 0x0000001704042212 */ /* 0x000fe400078e3cff */
[----:B------:R-:W-:Y:S01]  /*0500*/  @P2 LOP3.LUT R2, R2, R25, RZ, 0x3c, !PT ;  /* 0x0000001902022212 */ /* 0x000fe200078e3cff */
[----:B------:R-:W4:Y:S04]  /*0510*/  @P3 LDG.E R23, desc[UR4][R10.64+0x48] ;  /* 0x000048040a173981 */ /* 0x000f28000c1e1900 */
[----:B------:R-:W4:Y:S01]  /*0520*/  @P4 LDG.E R25, desc[UR4][R10.64+0x54] ;  /* 0x000054040a194981 */ /* 0x000f22000c1e1900 */
[----:B--2---:R-:W-:-:S03]  /*0530*/  @P1 LOP3.LUT R5, R5, R18, RZ, 0x3c, !PT ;  /* 0x0000001205051212 */ /* 0x004fc600078e3cff */
[----:B------:R-:W2:Y:S01]  /*0540*/  @P3 LDG.E R18, desc[UR4][R10.64+0x44] ;  /* 0x000044040a123981 */ /* 0x000ea2000c1e1900 */
[----:B---3--:R-:W-:-:S03]  /*0550*/  @P2 LOP3.LUT R5, R5, R20, RZ, 0x3c, !PT ;  /* 0x0000001405052212 */ /* 0x008fc600078e3cff */
[----:B------:R-:W3:Y:S01]  /*0560*/  @P4 LDG.E R20, desc[UR4][R10.64+0x58] ;  /* 0x000058040a144981 */ /* 0x000ee2000c1e1900 */
[----:B----4-:R-:W-:-:S03]  /*0570*/  @P3 LOP3.LUT R3, R3, R22, RZ, 0x3c, !PT ;  /* 0x0000001603033212 */ /* 0x010fc600078e3cff */
[----:B------:R-:W4:Y:S01]  /*0580*/  @P4 LDG.E R22, desc[UR4][R10.64+0x60] ;  /* 0x000060040a164981 */ /* 0x000f22000c1e1900 */
[----:B------:R-:W-:Y:S02]  /*0590*/  LOP3.LUT P0, RZ, R24, 0x80, RZ, 0xc0, !PT ;  /* 0x0000008018ff7812 */ /* 0x000fe4000780c0ff */
[----:B------:R-:W-:Y:S02]  /*05a0*/  @P5 LOP3.LUT R15, R15, R26, RZ, 0x3c, !PT ;  /* 0x0000001a0f0f5212 */ /* 0x000fe400078e3cff */
[----:B------:R-:W4:Y:S01]  /*05b0*/  @P6 LDG.E R26, desc[UR4][R10.64+0x78] ;  /* 0x000078040a1a6981 */ /* 0x000f22000c1e1900 */
[----:B------:R-:W-:-:S03]  /*05c0*/  @P3 LOP3.LUT R4, R4, R21, RZ, 0x3c, !PT ;  /* 0x0000001504043212 */ /* 0x000fc600078e3cff */
[----:B------:R-:W4:Y:S01]  /*05d0*/  @P4 LDG.E R21, desc[UR4][R10.64+0x5c] ;  /* 0x00005c040a154981 */ /* 0x000f22000c1e1900 */
[----:B------:R-:W-:-:S03]  /*05e0*/  @P3 LOP3.LUT R2, R2, R23, RZ, 0x3c, !PT ;  /* 0x0000001702023212 */ /* 0x000fc600078e3cff */
[----:B------:R-:W4:Y:S01]  /*05f0*/  @P5 LDG.E R23, desc[UR4][R10.64+0x68] ;  /* 0x000068040a175981 */ /* 0x000f22000c1e1900 */
[----:B------:R-:W-:-:S03]  /*0600*/  @P4 LOP3.LUT R4, R4, R25, RZ, 0x3c, !PT ;  /* 0x0000001904044212 */ /* 0x000fc600078e3cff */
[----:B------:R-:W4:Y:S01]  /*0610*/  @P5 LDG.E R25, desc[UR4][R10.64+0x70] ;  /* 0x000070040a195981 */ /* 0x000f22000c1e1900 */
[----:B--2---:R-:W-:-:S03]  /*0620*/  @P3 LOP3.LUT R5, R5, R18, RZ, 0x3c, !PT ;  /* 0x0000001205053212 */ /* 0x004fc600078e3cff */
[----:B------:R-:W2:Y:S01]  /*0630*/  @P5 LDG.E R18, desc[UR4][R10.64+0x6c] ;  /* 0x00006c040a125981 */ /* 0x000ea2000c1e1900 */
[----:B---3--:R-:W-:-:S03]  /*0640*/  @P4 LOP3.LUT R5, R5, R20, RZ, 0x3c, !PT ;  /* 0x0000001405054212 */ /* 0x008fc600078e3cff */
[----:B------:R-:W3:Y:S01]  /*0650*/  @P5 LDG.E R20, desc[UR4][R10.64+0x74] ;  /* 0x000074040a145981 */ /* 0x000ee2000c1e1900 */
[----:B----4-:R-:W-:-:S03]  /*0660*/  @P4 LOP3.LUT R3, R3, R22, RZ, 0x3c, !PT ;  /* 0x0000001603034212 */ /* 0x010fc600078e3cff */
[----:B------:R-:W4:Y:S01]  /*0670*/  @P0 LDG.E R22, desc[UR4][R10.64+0x8c] ;  /* 0x00008c040a160981 */ /* 0x000f22000c1e1900 */
[----:B------:R-:W-:-:S03]  /*0680*/  @P6 LOP3.LUT R15, R15, R26, RZ, 0x3c, !PT ;  /* 0x0000001a0f0f6212 */ /* 0x000fc600078e3cff */
        /* <DEDUP_REMOVED lines=13> */
[----:B------:R-:W-:Y:S02]  /*0760*/  @P6 LOP3.LUT R4, R4, R27, RZ, 0x3c, !PT ;  /* 0x0000001b04046212 */ /* 0x000fe400078e3cff */
[----:B------:R-:W-:Y:S02]  /*0770*/  @P6 LOP3.LUT R2, R2, R21, RZ, 0x3c, !PT ;  /* 0x0000001502026212 */ /* 0x000fe400078e3cff */
[----:B------:R-:W-:Y:S02]  /*0780*/  @P0 LOP3.LUT R4, R4, R23, RZ, 0x3c, !PT ;  /* 0x0000001704040212 */ /* 0x000fe400078e3cff */
[----:B------:R-:W-:Y:S02]  /*0790*/  @P0 LOP3.LUT R2, R2, R25, RZ, 0x3c, !PT ;  /* 0x0000001902020212 */ /* 0x000fe400078e3cff */
[----:B--2---:R-:W-:Y:S02]  /*07a0*/  @P6 LOP3.LUT R5, R5, R18, RZ, 0x3c, !PT ;  /* 0x0000001205056212 */ /* 0x004fe400078e3cff */
[----:B---3--:R-:W-:-:S02]  /*07b0*/  @P6 LOP3.LUT R3, R3, R20, RZ, 0x3c, !PT ;  /* 0x0000001403036212 */ /* 0x008fc400078e3cff */
[----:B----4-:R-:W-:Y:S02]  /*07c0*/  @P0 LOP3.LUT R5, R5, R22, RZ, 0x3c, !PT ;  /* 0x0000001605050212 */ /* 0x010fe400078e3cff */
[----:B------:R-:W-:Y:S02]  /*07d0*/  @P0 LOP3.LUT R3, R3, R26, RZ, 0x3c, !PT ;  /* 0x0000001a03030212 */ /* 0x000fe400078e3cff */
[----:B------:R-:W-:-:S13]  /*07e0*/  R2P PR, R24.B1, 0x7f ;  /* 0x0000007f18007804 */ /* 0x000fda0000001000 */
[----:B------:R-:W2:Y:S04]  /*07f0*/  @P0 LDG.E R18, desc[UR4][R10.64+0xa0] ;  /* 0x0000a0040a120981 */ /* 0x000ea8000c1e1900 */
[----:B------:R-:W3:Y:S04]  /*0800*/  @P1 LDG.E R22, desc[UR4][R10.64+0xb4] ;  /* 0x0000b4040a161981 */ /* 0x000ee8000c1e1900 */
[----:B------:R-:W4:Y:S04]  /*0810*/  @P2 LDG.E R26, desc[UR4][R10.64+0xc8] ;  /* 0x0000c8040a1a2981 */ /* 0x000f28000c1e1900 */
[----:B------:R-:W4:Y:S04]  /*0820*/  @P3 LDG.E R28, desc[UR4][R10.64+0xdc] ;  /* 0x0000dc040a1c3981 */ /* 0x000f28000c1e1900 */
[----:B------:R-:W4:Y:S04]  /*0830*/  @P0 LDG.E R23, desc[UR4][R10.64+0xa4] ;  /* 0x0000a4040a170981 */ /* 0x000f28000c1e1900 */
[----:B------:R-:W4:Y:S04]  /*0840*/  @P0 LDG.E R20, desc[UR4][R10.64+0xa8] ;  /* 0x0000a8040a140981 */ /* 0x000f28000c1e1900 */
[----:B------:R-:W4:Y:S04]  /*0850*/  @P4 LDG.E R25, desc[UR4][R10.64+0xf0] ;  /* 0x0000f0040a194981 */ /* 0x000f28000c1e1900 */
        /* <DEDUP_REMOVED lines=21> */
[----:B------:R-:W-:Y:S02]  /*09b0*/  LOP3.LUT P0, RZ, R24, 0x8000, RZ, 0xc0, !PT ;  /* 0x0000800018ff7812 */ /* 0x000fe4000780c0ff */
[----:B----4-:R-:W-:Y:S01]  /*09c0*/  @P5 LOP3.LUT R15, R15, R26, RZ, 0x3c, !PT ;  /* 0x0000001a0f0f5212 */ /* 0x010fe200078e3cff */
[----:B------:R-:W4:Y:S04]  /*09d0*/  @P3 LDG.E R24, desc[UR4][R10.64+0xe4] ;  /* 0x0000e4040a183981 */ /* 0x000f28000c1e1900 */
[----:B------:R-:W2:Y:S01]  /*09e0*/  @P6 LDG.E R26, desc[UR4][R10.64+0x118] ;  /* 0x000118040a1a6981 */ /* 0x000ea2000c1e1900 */
        /* <DEDUP_REMOVED lines=8> */
[----:B---3--:R-:W-:-:S03]  /*0a70*/  @P2 LOP3.LUT R3, R3, R22, RZ, 0x3c, !PT ;  /* 0x0000001603032212 */ /* 0x008fc600078e3cff */
[----:B------:R-:W3:Y:S01]  /*0a80*/  @P4 LDG.E R22, desc[UR4][R10.64+0x100] ;  /* 0x000100040a164981 */ /* 0x000ee2000c1e1900 */
[----:B--2---:R-:W-:-:S03]  /*0a90*/  @P6 LOP3.LUT R15, R15, R26, RZ, 0x3c, !PT ;  /* 0x0000001a0f0f6212 */ /* 0x004fc600078e3cff */
[----:B------:R-:W2:Y:S01]  /*0aa0*/  @P0 LDG.E R26, desc[UR4][R10.64+0x12c] ;  /* 0x00012c040a1a0981 */ /* 0x000ea2000c1e1900 */
[----:B----4-:R-:W-:-:S03]  /*0ab0*/  @P2 LOP3.LUT R2, R2, R23, RZ, 0x3c, !PT ;  /* 0x0000001702022212 */ /* 0x010fc600078e3cff */
[----:B------:R-:W4:Y:S01]  /*0ac0*/  @P4 LDG.E R23, desc[UR4][R10.64+0xfc] ;  /* 0x0000fc040a174981 */ /* 0x000f22000c1e1900 */
[----:B------:R-:W-:-:S03]  /*0ad0*/  @P2 LOP3.LUT R5, R5, R20, RZ, 0x3c, !PT ;  /* 0x0000001405052212 */ /* 0x000fc600078e3cff */
[----:B------:R-:W4:Y:S01]  /*0ae0*/  @P4 LDG.E R20, desc[UR4][R10.64+0xf8] ;  /* 0x0000f8040a144981 */ /* 0x000f22000c1e1900 */
[----:B------:R-:W-:Y:S02]  /*0af0*/  @P3 LOP3.LUT R2, R2, R27, RZ, 0x3c, !PT ;  /* 0x0000001b02023212 */ /* 0x000fe400078e3cff */
[----:B------:R-:W-:Y:S01]  /*0b00*/  @P3 LOP3.LUT R4, R4, R25, RZ, 0x3c, !PT ;  /* 0x0000001904043212 */ /* 0x000fe200078e3cff */
[----:B------:R-:W4:Y:S01]  /*0b10*/  @P5 LDG.E R27, desc[UR4][R10.64+0x110] ;  /* 0x000110040a1b5981 */ /* 0x000f22000c1e1900 */
[----:B------:R-:W-:-:S03]  /*0b20*/  @P3 LOP3.LUT R5, R5, R24, RZ, 0x3c, !PT ;  /* 0x0000001805053212 */ /* 0x000fc600078e3cff */
[----:B------:R-:W4:Y:S04]  /*0b30*/  @P5 LDG.E R25, desc[UR4][R10.64+0x108] ;  /* 0x000108040a195981 */ /* 0x000f28000c1e1900 */
        /* <DEDUP_REMOVED lines=19> */
[----:B------:R-:W-:-:S05]  /*0c70*/  VIADD R19, R19, 0x10 ;  /* 0x0000001013137836 */ /* 0x000fca0000000000 */
[----:B------:R-:W-:Y:S02]  /*0c80*/  ISETP.NE.AND P1, PT, R19, 0x20, PT ;  /* 0x000000201300780c */ /* 0x000fe40003f25270 */
[----:B------:R-:W-:Y:S02]  /*0c90*/  @P5 LOP3.LUT R3, R3, R18, RZ, 0x3c, !PT ;  /* 0x0000001203035212 */ /* 0x000fe400078e3cff */
[----:B------:R-:W-:Y:S02]  /*0ca0*/  @P6 LOP3.LUT R4, R4, R21, RZ, 0x3c, !PT ;  /* 0x0000001504046212 */ /* 0x000fe400078e3cff */
[----:B---3--:R-:W-:-:S04]  /*0cb0*/  @P6 LOP3.LUT R3, R3, R22, RZ, 0x3c, !PT ;  /* 0x0000001603036212 */ /* 0x008fc800078e3cff */
[----:B--2---:R-:W-:Y:S02]  /*0cc0*/  @P0 LOP3.LUT R3, R3, R26, RZ, 0x3c, !PT ;  /* 0x0000001a03030212 */ /* 0x004fe400078e3cff */
[----:B----4-:R-:W-:Y:S02]  /*0cd0*/  @P6 LOP3.LUT R2, R2, R23, RZ, 0x3c, !PT ;  /* 0x0000001702026212 */ /* 0x010fe400078e3cff */
[----:B------:R-:W-:Y:S02]  /*0ce0*/  @P6 LOP3.LUT R5, R5, R20, RZ, 0x3c, !PT ;  /* 0x0000001405056212 */ /* 0x000fe400078e3cff */
[----:B------:R-:W-:Y:S02]  /*0cf0*/  @P0 LOP3.LUT R2, R2, R27, RZ, 0x3c, !PT ;  /* 0x0000001b02020212 */ /* 0x000fe400078e3cff */
[----:B------:R-:W-:Y:S02]  /*0d00*/  @P0 LOP3.LUT R4, R4, R25, RZ, 0x3c, !PT ;  /* 0x0000001904040212 */ /* 0x000fe400078e3cff */
[----:B------:R-:W-:Y:S01]  /*0d10*/  @P0 LOP3.LUT R5, R5, R24, RZ, 0x3c, !PT ;  /* 0x0000001805050212 */ /* 0x000fe200078e3cff */
[----:B------:R-:W-:Y:S06]  /*0d20*/  @P1 BRA `(.L_x_25) ;  /* 0xfffffff400481947 */ /* 0x000fec000383ffff */
[----:B------:R-:W-:-:S05]  /*0d30*/  VIADD R17, R17, 0x1 ;  /* 0x0000000111117836 */ /* 0x000fca0000000000 */
[----:B------:R-:W-:-:S13]  /*0d40*/  ISETP.NE.AND P0, PT, R17, 0x5, PT ;  /* 0x000000051100780c */ /* 0x000fda0003f05270 */
[----:B------:R-:W-:Y:S05]  /*0d50*/  @P0 BRA `(.L_x_26) ;  /* 0xfffffff400300947 */ /* 0x000fea000383ffff */
[----:B------:R0:W-:Y:S01]  /*0d60*/  STG.E.64 desc[UR4][R6.64+0x8], R4 ;  /* 0x0000080406007986 */ /* 0x0001e2000c101b04 */
[----:B------:R-:W-:Y:S01]  /*0d70*/  VIADD R14, R14, 0x1 ;  /* 0x000000010e0e7836 */ /* 0x000fe20000000000 */
[----:B------:R-:W-:Y:S02]  /*0d80*/  LOP3.LUT R11, R13, 0x3, RZ, 0xc0, !PT ;  /* 0x000000030d0b7812 */ /* 0x000fe400078ec0ff */
[----:B------:R0:W-:Y:S02]  /*0d90*/  STG.E.64 desc[UR4][R6.64+0x10], R2 ;  /* 0x0000100206007986 */ /* 0x0001e4000c101b04 */
[----:B------:R-:W-:Y:S02]  /*0da0*/  ISETP.GE.U32.AND P0, PT, R14, R11, PT ;  /* 0x0000000b0e00720c */ /* 0x000fe40003f06070 */
[----:B------:R0:W-:Y:S11]  /*0db0*/  STG.E desc[UR4][R6.64+0x4], R15 ;  /* 0x0000040f06007986 */ /* 0x0001f6000c101904 */
[----:B------:R-:W-:Y:S05]  /*0dc0*/  @!P0 BRA `(.L_x_27) ;  /* 0xfffffff400048947 */ /* 0x000fea000383ffff */
.L_x_24:
[----:B------:R-:W-:Y:S05]  /*0dd0*/  BSYNC.RECONVERGENT B1 ;  /* 0x0000000000017941 */ /* 0x000fea0003800200 */
.L_x_23:
[C---:B------:R-:W-:Y:S01]  /*0de0*/  ISETP.GT.U32.AND P0, PT, R13.reuse, 0x3, PT ;  /* 0x000000030d00780c */ /* 0x040fe20003f04070 */
[----:B------:R-:W-:Y:S01]  /*0df0*/  VIADD R12, R12, 0x1 ;  /* 0x000000010c0c7836 */ /* 0x000fe20000000000 */
[--C-:B------:R-:W-:Y:S02]  /*0e00*/  SHF.R.U64 R13, R13, 0x2, R0.reuse ;  /* 0x000000020d0d7819 */ /* 0x100fe40000001200 */
[----:B------:R-:W-:Y:S02]  /*0e10*/  ISETP.GT.U32.AND.EX P0, PT, R0, RZ, PT, P0 ;  /* 0x000000ff0000720c */ /* 0x000fe40003f04100 */
[----:B------:R-:W-:-:S11]  /*0e20*/  SHF.R.U32.HI R0, RZ, 0x2, R0 ;  /* 0x00000002ff007819 */ /* 0x000fd60000011600 */
[----:B------:R-:W-:Y:S05]  /*0e30*/  @P0 BRA `(.L_x_28) ;  /* 0xfffffff000c80947 */ /* 0x000fea000383ffff */
.L_x_22:
[----:B------:R-:W-:Y:S05]  /*0e40*/  BSYNC.RECONVERGENT B0 ;  /* 0x0000000000007941 */ /* 0x000fea0003800200 */
.L_x_21:
[----:B------:R-:W-:Y:S04]  /*0e50*/  STG.E.64 desc[UR4][R6.64+0x18], RZ ;  /* 0x000018ff06007986 */ /* 0x000fe8000c101b04 */
[----:B------:R-:W-:Y:S04]  /*0e60*/  STG.E desc[UR4][R6.64+0x20], RZ ;  /* 0x000020ff06007986 */ /* 0x000fe8000c101904 */
[----:B------:R-:W-:Y:S01]  /*0e70*/  STG.E.64 desc[UR4][R6.64+0x28], RZ ;  /* 0x000028ff06007986 */ /* 0x000fe2000c101b04 */
[----:B------:R-:W-:Y:S05]  /*0e80*/  EXIT ;  /* 0x000000000000794d */ /* 0x000fea0003800000 */
.L_x_29:
        /* <DEDUP_REMOVED lines=15> */
.L_x_33:


//--------------------- .nv.global.init           --------------------------
	.section	.nv.global.init,"aw",@progbits
	.align	4
.nv.global.init:
	.type		mrg32k3aM1SubSeq,@object
	.size		mrg32k3aM1SubSeq,(mrg32k3aM2SubSeq - mrg32k3aM1SubSeq)
mrg32k3aM1SubSeq:
        /*0000*/ 	.byte	0x0b, 0xcc, 0xee, 0x04, 0x73, 0x29, 0x8b, 0x6f, 0xf6, 0x53, 0x03, 0xf6, 0x23, 0xf6, 0xea, 0xda
        /* <DEDUP_REMOVED lines=125> */
	.type		mrg32k3aM2SubSeq,@object
	.size		mrg32k3aM2SubSeq,(mrg32k3aM1 - mrg32k3aM2SubSeq)
mrg32k3aM2SubSeq:
        /* <DEDUP_REMOVED lines=126> */
	.type		mrg32k3aM1,@object
	.size		mrg32k3aM1,(mrg32k3aM1Seq - mrg32k3aM1)
mrg32k3aM1:
        /* <DEDUP_REMOVED lines=144> */
	.type		mrg32k3aM1Seq,@object
	.size		mrg32k3aM1Seq,(mrg32k3aM2 - mrg32k3aM1Seq)
mrg32k3aM1Seq:
        /* <DEDUP_REMOVED lines=144> */
	.type		mrg32k3aM2,@object
	.size		mrg32k3aM2,(mrg32k3aM2Seq - mrg32k3aM2)
mrg32k3aM2:
        /* <DEDUP_REMOVED lines=144> */
	.type		mrg32k3aM2Seq,@object
	.size		mrg32k3aM2Seq,(precalc_xorwow_matrix - mrg32k3aM2Seq)
mrg32k3aM2Seq:
        /* <DEDUP_REMOVED lines=144> */
	.type		precalc_xorwow_matrix,@object
	.size		precalc_xorwow_matrix,(precalc_xorwow_offset_matrix - precalc_xorwow_matrix)
precalc_xorwow_matrix:
        /* <DEDUP_REMOVED lines=6400> */
	.type		precalc_xorwow_offset_matrix,@object
	.size		precalc_xorwow_offset_matrix,($str - precalc_xorwow_offset_matrix)
precalc_xorwow_offset_matrix:
        /* <DEDUP_REMOVED lines=6400> */
	.type		$str,@object
	.size		$str,(.L_9 - $str)
$str:
        /*353c0*/ 	.byte	0x25, 0x66, 0x20, 0x0a, 0x2d, 0x2d, 0x0a, 0x00
.L_9:


//--------------------- .nv.shared.reserved.0     --------------------------
	.section	.nv.shared.reserved.0,"aw",@nobits
	.weak		__nv_reservedSMEM_offset_0_alias
	.size		__nv_reservedSMEM_offset_0_alias, 0, 64
	.other		__nv_reservedSMEM_offset_0_alias,@"STO_CUDA_RESERVED_SHARED STV_DEFAULT"
__nv_reservedSMEM_offset_0_alias:
	.zero		0
	.zero		64


//--------------------- .nv.constant0._Z8rayTraceiPfS_S_fP17curandStateXORWOW --------------------------
	.section	.nv.constant0._Z8rayTraceiPfS_S_fP17curandStateXORWOW,"a",@progbits
	.sectionflags	@""
	.align	4
.nv.constant0._Z8rayTraceiPfS_S_fP17curandStateXORWOW:
	.zero		944


//--------------------- .nv.constant0._Z15generate_kernelP17curandStateXORWOWPi --------------------------
	.section	.nv.constant0._Z15generate_kernelP17curandStateXORWOWPi,"a",@progbits
	.sectionflags	@""
	.align	4
.nv.constant0._Z15generate_kernelP17curandStateXORWOWPi:
	.zero		912


//--------------------- .nv.constant0._Z12setup_kernelP17curandStateXORWOW --------------------------
	.section	.nv.constant0._Z12setup_kernelP17curandStateXORWOW,"a",@progbits
	.sectionflags	@""
	.align	4
.nv.constant0._Z12setup_kernelP17curandStateXORWOW:
	.zero		904


//--------------------- SYMBOLS --------------------------

	.type		.nv.reservedSmem.offset0,@object
	.size		.nv.reservedSmem.offset0,0x4
	.type		vprintf,@function
